//
// Generated by NVIDIA NVVM Compiler
//
// Compiler Build ID: CL-36424714
// Cuda compilation tools, release 13.0, V13.0.88
// Based on NVVM 20.0.0
//

.version 9.0
.target sm_100
.address_size 64

	// .globl	_Z12merge_kernelPiiS_iS_

.visible .entry _Z12merge_kernelPiiS_iS_(
	.param .u64 .ptr .align 1 _Z12merge_kernelPiiS_iS__param_0,
	.param .u32 _Z12merge_kernelPiiS_iS__param_1,
	.param .u64 .ptr .align 1 _Z12merge_kernelPiiS_iS__param_2,
	.param .u32 _Z12merge_kernelPiiS_iS__param_3,
	.param .u64 .ptr .align 1 _Z12merge_kernelPiiS_iS__param_4
)
{
	.reg .pred 	%p<52>;
	.reg .b32 	%r<169>;
	.reg .b64 	%rd<88>;
	.reg .b64 	%fd<5>;

	ld.param.u64 	%rd25, [_Z12merge_kernelPiiS_iS__param_0];
	ld.param.u32 	%r70, [_Z12merge_kernelPiiS_iS__param_1];
	ld.param.u64 	%rd26, [_Z12merge_kernelPiiS_iS__param_2];
	ld.param.u32 	%r71, [_Z12merge_kernelPiiS_iS__param_3];
	ld.param.u64 	%rd27, [_Z12merge_kernelPiiS_iS__param_4];
	cvta.to.global.u64 	%rd1, %rd27;
	cvta.to.global.u64 	%rd2, %rd26;
	cvta.to.global.u64 	%rd3, %rd25;
	mov.u32 	%r72, %ntid.x;
	mov.u32 	%r73, %ctaid.x;
	mov.u32 	%r74, %tid.x;
	mad.lo.s32 	%r75, %r72, %r73, %r74;
	add.s32 	%r76, %r71, %r70;
	cvt.rn.f64.s32 	%fd1, %r76;
	mov.u32 	%r77, %nctaid.x;
	mul.lo.s32 	%r78, %r72, %r77;
	cvt.rn.f64.u32 	%fd2, %r78;
	div.rn.f64 	%fd3, %fd1, %fd2;
	cvt.rpi.f64.f64 	%fd4, %fd3;
	cvt.rzi.s32.f64 	%r79, %fd4;
	mul.lo.s32 	%r1, %r79, %r75;
	add.s32 	%r80, %r1, %r79;
	min.s32 	%r2, %r80, %r76;
	min.s32 	%r142, %r1, %r70;
	sub.s32 	%r143, %r1, %r142;
	setp.lt.s32 	%p3, %r1, %r71;
	sub.s32 	%r81, %r1, %r71;
	selp.b32 	%r144, 0, %r81, %p3;
	setp.lt.s32 	%p4, %r1, %r70;
	sub.s32 	%r82, %r1, %r70;
	selp.b32 	%r145, 0, %r82, %p4;
$L__BB0_1:
	mov.u32 	%r10, %r142;
	mov.u32 	%r9, %r143;
	setp.lt.s32 	%p5, %r10, 1;
	setp.ge.s32 	%p6, %r9, %r71;
	or.pred  	%p7, %p5, %p6;
	@%p7 bra 	$L__BB0_4;
	add.s32 	%r83, %r10, -1;
	mul.wide.u32 	%rd28, %r83, 4;
	add.s64 	%rd29, %rd3, %rd28;
	ld.global.u32 	%r84, [%rd29];
	mul.wide.s32 	%rd30, %r9, 4;
	add.s64 	%rd31, %rd2, %rd30;
	ld.global.u32 	%r85, [%rd31];
	setp.le.s32 	%p8, %r84, %r85;
	@%p8 bra 	$L__BB0_4;
	sub.s32 	%r92, %r10, %r144;
	add.s32 	%r93, %r92, 1;
	shr.s32 	%r94, %r93, 1;
	add.s32 	%r143, %r94, %r9;
	sub.s32 	%r142, %r10, %r94;
	mov.pred 	%p50, 0;
	mov.u32 	%r145, %r9;
	bra.uni 	$L__BB0_7;
$L__BB0_4:
	setp.lt.s32 	%p10, %r9, 1;
	setp.ge.s32 	%p11, %r10, %r70;
	mov.pred 	%p50, -1;
	or.pred  	%p12, %p10, %p11;
	mov.u32 	%r142, %r10;
	mov.u32 	%r143, %r9;
	@%p12 bra 	$L__BB0_7;
	add.s32 	%r86, %r9, -1;
	mul.wide.u32 	%rd32, %r86, 4;
	add.s64 	%rd33, %rd2, %rd32;
	ld.global.u32 	%r87, [%rd33];
	mul.wide.s32 	%rd34, %r10, 4;
	add.s64 	%rd35, %rd3, %rd34;
	ld.global.u32 	%r88, [%rd35];
	setp.lt.s32 	%p14, %r87, %r88;
	mov.u32 	%r142, %r10;
	mov.u32 	%r143, %r9;
	@%p14 bra 	$L__BB0_7;
	sub.s32 	%r89, %r9, %r145;
	add.s32 	%r90, %r89, 1;
	shr.s32 	%r91, %r90, 1;
	add.s32 	%r142, %r91, %r10;
	sub.s32 	%r143, %r9, %r91;
	mov.pred 	%p50, 0;
	mov.u32 	%r144, %r10;
$L__BB0_7:
	not.pred 	%p17, %p50;
	@%p17 bra 	$L__BB0_1;
	min.s32 	%r150, %r2, %r70;
	sub.s32 	%r151, %r2, %r150;
	setp.lt.s32 	%p18, %r2, %r71;
	sub.s32 	%r95, %r2, %r71;
	selp.b32 	%r152, 0, %r95, %p18;
	setp.lt.s32 	%p19, %r2, %r70;
	sub.s32 	%r96, %r2, %r70;
	selp.b32 	%r153, 0, %r96, %p19;
$L__BB0_9:
	mov.u32 	%r26, %r150;
	mov.u32 	%r25, %r151;
	setp.lt.s32 	%p20, %r26, 1;
	setp.ge.s32 	%p21, %r25, %r71;
	or.pred  	%p22, %p20, %p21;
	@%p22 bra 	$L__BB0_12;
	add.s32 	%r97, %r26, -1;
	mul.wide.u32 	%rd36, %r97, 4;
	add.s64 	%rd37, %rd3, %rd36;
	ld.global.u32 	%r98, [%rd37];
	mul.wide.s32 	%rd38, %r25, 4;
	add.s64 	%rd39, %rd2, %rd38;
	ld.global.u32 	%r99, [%rd39];
	setp.le.s32 	%p23, %r98, %r99;
	@%p23 bra 	$L__BB0_12;
	sub.s32 	%r106, %r26, %r152;
	add.s32 	%r107, %r106, 1;
	shr.s32 	%r108, %r107, 1;
	add.s32 	%r151, %r108, %r25;
	sub.s32 	%r150, %r26, %r108;
	mov.pred 	%p51, 0;
	mov.u32 	%r153, %r25;
	bra.uni 	$L__BB0_15;
$L__BB0_12:
	setp.lt.s32 	%p25, %r25, 1;
	setp.ge.s32 	%p26, %r26, %r70;
	mov.pred 	%p51, -1;
	or.pred  	%p27, %p25, %p26;
	mov.u32 	%r150, %r26;
	mov.u32 	%r151, %r25;
	@%p27 bra 	$L__BB0_15;
	add.s32 	%r100, %r25, -1;
	mul.wide.u32 	%rd40, %r100, 4;
	add.s64 	%rd41, %rd2, %rd40;
	ld.global.u32 	%r101, [%rd41];
	mul.wide.s32 	%rd42, %r26, 4;
	add.s64 	%rd43, %rd3, %rd42;
	ld.global.u32 	%r102, [%rd43];
	setp.lt.s32 	%p29, %r101, %r102;
	mov.u32 	%r150, %r26;
	mov.u32 	%r151, %r25;
	@%p29 bra 	$L__BB0_15;
	sub.s32 	%r103, %r25, %r153;
	add.s32 	%r104, %r103, 1;
	shr.s32 	%r105, %r104, 1;
	add.s32 	%r150, %r105, %r26;
	sub.s32 	%r151, %r25, %r105;
	mov.pred 	%p51, 0;
	mov.u32 	%r152, %r26;
$L__BB0_15:
	not.pred 	%p32, %p51;
	@%p32 bra 	$L__BB0_9;
	sub.s32 	%r35, %r1, %r142;
	sub.s32 	%r36, %r150, %r142;
	add.s32 	%r110, %r35, %r150;
	sub.s32 	%r37, %r2, %r110;
	min.s32 	%r111, %r36, %r37;
	setp.lt.s32 	%p33, %r111, 1;
	mov.b32 	%r157, 0;
	mov.u32 	%r158, %r157;
	mov.u32 	%r159, %r157;
	@%p33 bra 	$L__BB0_19;
	mul.wide.s32 	%rd44, %r1, 4;
	add.s64 	%rd4, %rd1, %rd44;
	mul.wide.s32 	%rd45, %r35, 4;
	add.s64 	%rd5, %rd2, %rd45;
	mul.wide.s32 	%rd46, %r142, 4;
	add.s64 	%rd6, %rd3, %rd46;
	mov.b32 	%r159, 0;
	mov.u32 	%r158, %r159;
	mov.u32 	%r157, %r159;
$L__BB0_18:
	mul.wide.u32 	%rd47, %r157, 4;
	add.s64 	%rd48, %rd6, %rd47;
	ld.global.u32 	%r113, [%rd48];
	mul.wide.u32 	%rd49, %r158, 4;
	add.s64 	%rd50, %rd5, %rd49;
	ld.global.u32 	%r115, [%rd50];
	setp.gt.s32 	%p34, %r113, %r115;
	setp.le.s32 	%p35, %r113, %r115;
	selp.u32 	%r117, 1, 0, %p35;
	add.s32 	%r157, %r157, %r117;
	selp.u32 	%r118, 1, 0, %p34;
	add.s32 	%r158, %r158, %r118;
	min.s32 	%r119, %r113, %r115;
	mul.wide.u32 	%rd51, %r159, 4;
	add.s64 	%rd52, %rd4, %rd51;
	st.global.u32 	[%rd52], %r119;
	add.s32 	%r159, %r159, 1;
	setp.lt.s32 	%p36, %r157, %r36;
	setp.lt.s32 	%p37, %r158, %r37;
	and.pred  	%p38, %p36, %p37;
	@%p38 bra 	$L__BB0_18;
$L__BB0_19:
	setp.eq.s32 	%p39, %r157, %r36;
	@%p39 bra 	$L__BB0_27;
	setp.ge.s32 	%p40, %r157, %r36;
	@%p40 bra 	$L__BB0_34;
	add.s32 	%r47, %r157, %r142;
	sub.s32 	%r120, %r150, %r47;
	and.b32  	%r48, %r120, 3;
	setp.eq.s32 	%p41, %r48, 0;
	@%p41 bra 	$L__BB0_24;
	mul.wide.s32 	%rd53, %r1, 4;
	mul.wide.u32 	%rd54, %r159, 4;
	add.s64 	%rd55, %rd53, %rd54;
	add.s64 	%rd84, %rd1, %rd55;
	mul.wide.u32 	%rd56, %r157, 4;
	add.s64 	%rd57, %rd3, %rd56;
	mul.wide.s32 	%rd58, %r142, 4;
	add.s64 	%rd83, %rd57, %rd58;
	neg.s32 	%r160, %r48;
	add.s32 	%r159, %r159, %r48;
	add.s32 	%r157, %r157, %r48;
$L__BB0_23:
	.pragma "nounroll";
	ld.global.u32 	%r121, [%rd83];
	st.global.u32 	[%rd84], %r121;
	add.s64 	%rd84, %rd84, 4;
	add.s64 	%rd83, %rd83, 4;
	add.s32 	%r160, %r160, 1;
	setp.ne.s32 	%p42, %r160, 0;
	@%p42 bra 	$L__BB0_23;
$L__BB0_24:
	sub.s32 	%r122, %r47, %r150;
	setp.gt.u32 	%p43, %r122, -4;
	@%p43 bra 	$L__BB0_34;
	mul.wide.s32 	%rd59, %r142, 4;
	add.s64 	%rd60, %rd3, %rd59;
	add.s64 	%rd13, %rd60, 8;
	mul.wide.s32 	%rd61, %r1, 4;
	mul.wide.u32 	%rd62, %r159, 4;
	add.s64 	%rd63, %rd61, %rd62;
	add.s64 	%rd64, %rd63, %rd1;
	add.s64 	%rd87, %rd64, 8;
$L__BB0_26:
	mul.wide.s32 	%rd65, %r157, 4;
	add.s64 	%rd66, %rd13, %rd65;
	ld.global.u32 	%r123, [%rd66+-8];
	st.global.u32 	[%rd87+-8], %r123;
	ld.global.u32 	%r124, [%rd66+-4];
	st.global.u32 	[%rd87+-4], %r124;
	ld.global.u32 	%r125, [%rd66];
	st.global.u32 	[%rd87], %r125;
	add.s32 	%r157, %r157, 4;
	ld.global.u32 	%r126, [%rd66+4];
	st.global.u32 	[%rd87+4], %r126;
	add.s64 	%rd87, %rd87, 16;
	setp.lt.s32 	%p44, %r157, %r36;
	@%p44 bra 	$L__BB0_26;
	bra.uni 	$L__BB0_34;
$L__BB0_27:
	setp.ge.s32 	%p45, %r158, %r37;
	@%p45 bra 	$L__BB0_34;
	add.s32 	%r127, %r1, %r158;
	add.s32 	%r56, %r2, %r142;
	add.s32 	%r128, %r127, %r150;
	sub.s32 	%r129, %r56, %r128;
	and.b32  	%r57, %r129, 3;
	setp.eq.s32 	%p46, %r57, 0;
	mov.u32 	%r166, %r158;
	@%p46 bra 	$L__BB0_31;
	mul.wide.s32 	%rd67, %r1, 4;
	mul.wide.u32 	%rd68, %r159, 4;
	add.s64 	%rd69, %rd67, %rd68;
	add.s64 	%rd85, %rd1, %rd69;
	add.s64 	%rd70, %rd2, %rd67;
	mul.wide.s32 	%rd71, %r142, 4;
	sub.s64 	%rd16, %rd70, %rd71;
	neg.s32 	%r163, %r57;
	add.s32 	%r159, %r159, %r57;
	mov.u32 	%r166, %r158;
$L__BB0_30:
	.pragma "nounroll";
	mul.wide.s32 	%rd72, %r166, 4;
	add.s64 	%rd73, %rd16, %rd72;
	add.s32 	%r166, %r166, 1;
	ld.global.u32 	%r130, [%rd73];
	st.global.u32 	[%rd85], %r130;
	add.s64 	%rd85, %rd85, 4;
	add.s32 	%r163, %r163, 1;
	setp.ne.s32 	%p47, %r163, 0;
	@%p47 bra 	$L__BB0_30;
$L__BB0_31:
	sub.s32 	%r131, %r1, %r56;
	add.s32 	%r132, %r158, %r150;
	add.s32 	%r133, %r131, %r132;
	setp.gt.u32 	%p48, %r133, -4;
	@%p48 bra 	$L__BB0_34;
	mul.wide.s32 	%rd74, %r1, 4;
	add.s64 	%rd75, %rd74, %rd2;
	mul.wide.s32 	%rd76, %r142, 4;
	sub.s64 	%rd77, %rd75, %rd76;
	add.s64 	%rd19, %rd77, 8;
	mul.wide.u32 	%rd78, %r159, 4;
	add.s64 	%rd79, %rd74, %rd78;
	add.s64 	%rd80, %rd79, %rd1;
	add.s64 	%rd86, %rd80, 8;
$L__BB0_33:
	mul.wide.s32 	%rd81, %r166, 4;
	add.s64 	%rd82, %rd19, %rd81;
	ld.global.u32 	%r134, [%rd82+-8];
	st.global.u32 	[%rd86+-8], %r134;
	ld.global.u32 	%r135, [%rd82+-4];
	st.global.u32 	[%rd86+-4], %r135;
	ld.global.u32 	%r136, [%rd82];
	st.global.u32 	[%rd86], %r136;
	add.s32 	%r166, %r166, 4;
	ld.global.u32 	%r137, [%rd82+4];
	st.global.u32 	[%rd86+4], %r137;
	add.s64 	%rd86, %rd86, 16;
	setp.lt.s32 	%p49, %r166, %r37;
	@%p49 bra 	$L__BB0_33;
$L__BB0_34:
	ret;

}


// ===== COMPILED SASS (sm_100) =====

	.target	sm_100

	.elftype	@"ET_EXEC"


//--------------------- .note.nv.tkinfo           --------------------------
	.section	.note.nv.tkinfo,"",@"SHT_NOTE"
	.sectionflags	@"SHF_NOTE_NV_TKINFO"
	.tkinfo
        /*0018*/ 	.word	0x00000002
        /*0030*/ 	.string	""
        /*0030*/ 	.string	"ptxas"
        /*0030*/ 	.string	"Cuda compilation tools, release 13.0, V13.0.88"
        /*0030*/ 	.string	"Build cuda_13.0.r13.0/compiler.36424714_0"
        /*0030*/ 	.string	"-arch sm_100 -m 64 "



//--------------------- .note.nv.cuinfo           --------------------------
	.section	.note.nv.cuinfo,"",@"SHT_NOTE"
	.sectionflags	@"SHF_NOTE_NV_CUINFO"
        /*0018*/ 	.short	0x0002
        /*001a*/ 	.short	0x0064
        /*001c*/ 	.short	0x0082
	.zero		2


//--------------------- .nv.info                  --------------------------
	.section	.nv.info,"",@"SHT_CUDA_INFO"
	.align	4


	//----- nvinfo : EIATTR_REGCOUNT
	.align		4
        /*0000*/ 	.byte	0x04, 0x2f
        /*0002*/ 	.short	(.L_1 - .L_0)
	.align		4
.L_0:
        /*0004*/ 	.word	index@(_Z12merge_kernelPiiS_iS_)
        /*0008*/ 	.word	0x0000001e


	//----- nvinfo : EIATTR_FRAME_SIZE
	.align		4
.L_1:
        /*000c*/ 	.byte	0x04, 0x11
        /*000e*/ 	.short	(.L_3 - .L_2)
	.align		4
.L_2:
        /*0010*/ 	.word	index@($__internal_0_$__cuda_sm20_div_rn_f64_full)
        /*0014*/ 	.word	0x00000000


	//----- nvinfo : EIATTR_FRAME_SIZE
	.align		4
.L_3:
        /*0018*/ 	.byte	0x04, 0x11
        /*001a*/ 	.short	(.L_5 - .L_4)
	.align		4
.L_4:
        /*001c*/ 	.word	index@(_Z12merge_kernelPiiS_iS_)
        /*0020*/ 	.word	0x00000000


	//----- nvinfo : EIATTR_MIN_STACK_SIZE
	.align		4
.L_5:
        /*0024*/ 	.byte	0x04, 0x12
        /*0026*/ 	.short	(.L_7 - .L_6)
	.align		4
.L_6:
        /*0028*/ 	.word	index@(_Z12merge_kernelPiiS_iS_)
        /*002c*/ 	.word	0x00000000
.L_7:


//--------------------- .nv.compat                --------------------------
	.section	.nv.compat,"",@"SHT_CUDA_COMPAT_INFO"
	.align	4
        /*0000*/ 	.byte	0x02, 0x09, 0x00, 0x00, 0x02, 0x02, 0x01, 0x00, 0x02, 0x05, 0x05, 0x00, 0x03, 0x07, 0x01, 0x01
        /*0010*/ 	.byte	0x02, 0x03, 0x00, 0x00, 0x02, 0x06, 0x01, 0x00, 0x04, 0x0b, 0x08, 0x00, 0x01, 0x00, 0x00, 0x00
        /*0020*/ 	.byte	0x00, 0x00, 0x00, 0x00


//--------------------- .nv.info._Z12merge_kernelPiiS_iS_ --------------------------
	.section	.nv.info._Z12merge_kernelPiiS_iS_,"",@"SHT_CUDA_INFO"
	.sectionflags	@""
	.align	4


	//----- nvinfo : EIATTR_CUDA_API_VERSION
	.align		4
        /*0000*/ 	.byte	0x04, 0x37
        /*0002*/ 	.short	(.L_9 - .L_8)
.L_8:
        /*0004*/ 	.word	0x00000082


	//----- nvinfo : EIATTR_KPARAM_INFO
	.align		4
.L_9:
        /*0008*/ 	.byte	0x04, 0x17
        /*000a*/ 	.short	(.L_11 - .L_10)
.L_10:
        /*000c*/ 	.word	0x00000000
        /*0010*/ 	.short	0x0004
        /*0012*/ 	.short	0x0020
        /*0014*/ 	.byte	0x00, 0xf5, 0x21, 0x00


	//----- nvinfo : EIATTR_KPARAM_INFO
	.align		4
.L_11:
        /*0018*/ 	.byte	0x04, 0x17
        /*001a*/ 	.short	(.L_13 - .L_12)
.L_12:
        /*001c*/ 	.word	0x00000000
        /*0020*/ 	.short	0x0003
        /*0022*/ 	.short	0x0018
        /*0024*/ 	.byte	0x00, 0xf0, 0x11, 0x00


	//----- nvinfo : EIATTR_KPARAM_INFO
	.align		4
.L_13:
        /*0028*/ 	.byte	0x04, 0x17
        /*002a*/ 	.short	(.L_15 - .L_14)
.L_14:
        /*002c*/ 	.word	0x00000000
        /*0030*/ 	.short	0x0002
        /*0032*/ 	.short	0x0010
        /*0034*/ 	.byte	0x00, 0xf5, 0x21, 0x00


	//----- nvinfo : EIATTR_KPARAM_INFO
	.align		4
.L_15:
        /*0038*/ 	.byte	0x04, 0x17
        /*003a*/ 	.short	(.L_17 - .L_16)
.L_16:
        /*003c*/ 	.word	0x00000000
        /*0040*/ 	.short	0x0001
        /*0042*/ 	.short	0x0008
        /*0044*/ 	.byte	0x00, 0xf0, 0x11, 0x00


	//----- nvinfo : EIATTR_KPARAM_INFO
	.align		4
.L_17:
        /*0048*/ 	.byte	0x04, 0x17
        /*004a*/ 	.short	(.L_19 - .L_18)
.L_18:
        /*004c*/ 	.word	0x00000000
        /*0050*/ 	.short	0x0000
        /*0052*/ 	.short	0x0000
        /*0054*/ 	.byte	0x00, 0xf5, 0x21, 0x00


	//----- nvinfo : EIATTR_SPARSE_MMA_MASK
	.align		4
.L_19:
        /*0058*/ 	.byte	0x03, 0x50
        /*005a*/ 	.short	0x0000


	//----- nvinfo : EIATTR_MAXREG_COUNT
	.align		4
        /*005c*/ 	.byte	0x03, 0x1b
        /*005e*/ 	.short	0x00ff


	//----- nvinfo : EIATTR_MERCURY_ISA_VERSION
	.align		4
        /*0060*/ 	.byte	0x03, 0x5f
        /*0062*/ 	.short	0x0101


	//----- nvinfo : EIATTR_VRC_CTA_INIT_COUNT
	.align		4
        /*0064*/ 	.byte	0x02, 0x4a
	.zero		1
	.zero		1


	//----- nvinfo : EIATTR_EXIT_INSTR_OFFSETS
	.align		4
        /*0068*/ 	.byte	0x04, 0x1c
        /*006a*/ 	.short	(.L_21 - .L_20)


	//   ....[0]....
.L_20:
        /*006c*/ 	.word	0x00000c30


	//   ....[1]....
        /*0070*/ 	.word	0x00000e50


	//   ....[2]....
        /*0074*/ 	.word	0x00001450


	//   ....[3]....
        /*0078*/ 	.word	0x000014f0


	//   ....[4]....
        /*007c*/ 	.word	0x00001510


	//   ....[5]....
        /*0080*/ 	.word	0x00001720


	//   ....[6]....
        /*0084*/ 	.word	0x00001d40


	//   ....[7]....
        /*0088*/ 	.word	0x00001de0


	//----- nvinfo : EIATTR_CRS_STACK_SIZE
	.align		4
.L_21:
        /*008c*/ 	.byte	0x04, 0x1e
        /*008e*/ 	.short	(.L_23 - .L_22)
.L_22:
        /*0090*/ 	.word	0x00000000


	//----- nvinfo : EIATTR_CBANK_PARAM_SIZE
	.align		4
.L_23:
        /*0094*/ 	.byte	0x03, 0x19
        /*0096*/ 	.short	0x0028


	//----- nvinfo : EIATTR_PARAM_CBANK
	.align		4
        /*0098*/ 	.byte	0x04, 0x0a
        /*009a*/ 	.short	(.L_25 - .L_24)
	.align		4
.L_24:
        /*009c*/ 	.word	index@(.nv.constant0._Z12merge_kernelPiiS_iS_)
        /*00a0*/ 	.short	0x0380
        /*00a2*/ 	.short	0x0028


	//----- nvinfo : EIATTR_SW_WAR
	.align		4
.L_25:
        /*00a4*/ 	.byte	0x04, 0x36
        /*00a6*/ 	.short	(.L_27 - .L_26)
.L_26:
        /*00a8*/ 	.word	0x00000008
.L_27:


//--------------------- .nv.callgraph             --------------------------
	.section	.nv.callgraph,"",@"SHT_CUDA_CALLGRAPH"
	.align	4
	.sectionentsize	8
	.align		4
        /*0000*/ 	.word	0x00000000
	.align		4
        /*0004*/ 	.word	0xffffffff
	.align		4
        /*0008*/ 	.word	0x00000000
	.align		4
        /*000c*/ 	.word	0xfffffffe
	.align		4
        /*0010*/ 	.word	0x00000000
	.align		4
        /*0014*/ 	.word	0xfffffffd
	.align		4
        /*0018*/ 	.word	0x00000000
	.align		4
        /*001c*/ 	.word	0xfffffffc


//--------------------- .text._Z12merge_kernelPiiS_iS_ --------------------------
	.section	.text._Z12merge_kernelPiiS_iS_,"ax",@progbits
	.align	128
        .global         _Z12merge_kernelPiiS_iS_
        .type           _Z12merge_kernelPiiS_iS_,@function
        .size           _Z12merge_kernelPiiS_iS_,(.L_x_39 - _Z12merge_kernelPiiS_iS_)
        .other          _Z12merge_kernelPiiS_iS_,@"STO_CUDA_ENTRY STV_DEFAULT"
_Z12merge_kernelPiiS_iS_:
.text._Z12merge_kernelPiiS_iS_:
[----:B------:R-:W-:Y:S01]  /*0000*/  LDC R1, c[0x0][0x37c] ;  /* 0x0000df00ff017b82 */ /* 0x000fe20000000800 */
[----:B------:R-:W0:Y:S01]  /*0010*/  LDCU UR6, c[0x0][0x360] ;  /* 0x00006c00ff0677ac */ /* 0x000e220008000800 */
[----:B------:R-:W-:Y:S01]  /*0020*/  IMAD.MOV.U32 R2, RZ, RZ, 0x1 ;  /* 0x00000001ff027424 */ /* 0x000fe200078e00ff */
[----:B------:R-:W1:Y:S01]  /*0030*/  S2R R0, SR_CTAID.X ;  /* 0x0000000000007919 */ /* 0x000e620000002500 */
[----:B------:R-:W0:Y:S01]  /*0040*/  LDCU UR4, c[0x0][0x370] ;  /* 0x00006e00ff0477ac */ /* 0x000e220008000800 */
[----:B------:R-:W1:Y:S01]  /*0050*/  S2R R13, SR_TID.X ;  /* 0x00000000000d7919 */ /* 0x000e620000002100 */
[----:B------:R-:W2:Y:S01]  /*0060*/  LDCU UR5, c[0x0][0x388] ;  /* 0x00007100ff0577ac */ /* 0x000ea20008000800 */
[----:B0-----:R-:W-:-:S09]  /*0070*/  UIMAD UR4, UR6, UR4, URZ ;  /* 0x00000004060472a4 */ /* 0x001fd2000f8e02ff */
[----:B------:R-:W0:Y:S02]  /*0080*/  I2F.F64.U32 R6, UR4 ;  /* 0x0000000400067d12 */ /* 0x000e240008201800 */
[----:B------:R-:W2:Y:S06]  /*0090*/  LDCU UR4, c[0x0][0x398] ;  /* 0x00007300ff0477ac */ /* 0x000eac0008000800 */
[----:B0-----:R-:W0:Y:S01]  /*00a0*/  MUFU.RCP64H R3, R7 ;  /* 0x0000000700037308 */ /* 0x001e220000001800 */
[----:B--2---:R-:W-:-:S09]  /*00b0*/  UIADD3 UR4, UPT, UPT, UR4, UR5, URZ ;  /* 0x0000000504047290 */ /* 0x004fd2000fffe0ff */
[----:B------:R-:W2:Y:S01]  /*00c0*/  I2F.F64 R8, UR4 ;  /* 0x0000000400087d12 */ /* 0x000ea20008201c00 */
[----:B0-----:R-:W-:-:S08]  /*00d0*/  DFMA R4, -R6, R2, 1 ;  /* 0x3ff000000604742b */ /* 0x001fd00000000102 */
[----:B------:R-:W-:Y:S01]  /*00e0*/  DFMA R4, R4, R4, R4 ;  /* 0x000000040404722b */ /* 0x000fe20000000004 */
[----:B--2---:R-:W-:-:S07]  /*00f0*/  FSETP.GEU.AND P1, PT, |R9|, 6.5827683646048100446e-37, PT ;  /* 0x036000000900780b */ /* 0x004fce0003f2e200 */
[----:B------:R-:W-:-:S08]  /*0100*/  DFMA R4, R2, R4, R2 ;  /* 0x000000040204722b */ /* 0x000fd00000000002 */
[----:B------:R-:W-:-:S08]  /*0110*/  DFMA R2, -R6, R4, 1 ;  /* 0x3ff000000602742b */ /* 0x000fd00000000104 */
[----:B------:R-:W-:-:S08]  /*0120*/  DFMA R2, R4, R2, R4 ;  /* 0x000000020402722b */ /* 0x000fd00000000004 */
[----:B------:R-:W-:-:S08]  /*0130*/  DMUL R4, R8, R2 ;  /* 0x0000000208047228 */ /* 0x000fd00000000000 */
[----:B------:R-:W-:-:S08]  /*0140*/  DFMA R10, -R6, R4, R8 ;  /* 0x00000004060a722b */ /* 0x000fd00000000108 */
[----:B------:R-:W-:Y:S01]  /*0150*/  DFMA R2, R2, R10, R4 ;  /* 0x0000000a0202722b */ /* 0x000fe20000000004 */
[----:B-1----:R-:W-:-:S09]  /*0160*/  IMAD R5, R0, UR6, R13 ;  /* 0x0000000600057c24 */ /* 0x002fd2000f8e020d */
[----:B------:R-:W-:-:S05]  /*0170*/  FFMA R4, RZ, R7, R3 ;  /* 0x00000007ff047223 */ /* 0x000fca0000000003 */
[----:B------:R-:W-:-:S13]  /*0180*/  FSETP.GT.AND P0, PT, |R4|, 1.469367938527859385e-39, PT ;  /* 0x001000000400780b */ /* 0x000fda0003f04200 */
[----:B------:R-:W-:Y:S05]  /*0190*/  @P0 BRA P1, `(.L_x_0) ;  /* 0x0000000000100947 */ /* 0x000fea0000800000 */
[----:B------:R-:W-:-:S07]  /*01a0*/  MOV R0, 0x1c0 ;  /* 0x000001c000007802 */ /* 0x000fce0000000f00 */
[----:B------:R-:W-:Y:S05]  /*01b0*/  CALL.REL.NOINC `($__internal_0_$__cuda_sm20_div_rn_f64_full) ;  /* 0x0000001c000c7944 */ /* 0x000fea0003c00000 */
[----:B------:R-:W-:Y:S02]  /*01c0*/  IMAD.MOV.U32 R2, RZ, RZ, R14 ;  /* 0x000000ffff027224 */ /* 0x000fe400078e000e */
[----:B------:R-:W-:-:S07]  /*01d0*/  IMAD.MOV.U32 R3, RZ, RZ, R15 ;  /* 0x000000ffff037224 */ /* 0x000fce00078e000f */
.L_x_0:
[----:B------:R-:W0:Y:S01]  /*01e0*/  F2I.F64.CEIL R2, R2 ;  /* 0x0000000200027311 */ /* 0x000e220000309100 */
[----:B------:R-:W1:Y:S01]  /*01f0*/  LDCU UR8, c[0x0][0x398] ;  /* 0x00007300ff0877ac */ /* 0x000e620008000800 */
[----:B------:R-:W2:Y:S01]  /*0200*/  LDC R4, c[0x0][0x398] ;  /* 0x0000e600ff047b82 */ /* 0x000ea20000000800 */
[----:B------:R-:W-:Y:S01]  /*0210*/  BSSY.RECONVERGENT B1, `(.L_x_1) ;  /* 0x000003b000017945 */ /* 0x000fe20003800200 */
[----:B------:R-:W3:Y:S01]  /*0220*/  LDCU UR5, c[0x0][0x388] ;  /* 0x00007100ff0577ac */ /* 0x000ee20008000800 */
[----:B------:R-:W4:Y:S05]  /*0230*/  LDCU.64 UR6, c[0x0][0x358] ;  /* 0x00006b00ff0677ac */ /* 0x000f2a0008000a00 */
[----:B------:R-:W2:Y:S01]  /*0240*/  LDC.64 R6, c[0x0][0x380] ;  /* 0x0000e000ff067b82 */ /* 0x000ea20000000a00 */
[----:B------:R-:W2:Y:S01]  /*0250*/  LDCU UR9, c[0x0][0x388] ;  /* 0x00007100ff0977ac */ /* 0x000ea20008000800 */
[----:B0-----:R-:W-:-:S06]  /*0260*/  IMAD R5, R5, R2, RZ ;  /* 0x0000000205057224 */ /* 0x001fcc00078e02ff */
[----:B------:R-:W0:Y:S01]  /*0270*/  LDC.64 R8, c[0x0][0x390] ;  /* 0x0000e400ff087b82 */ /* 0x000e220000000a00 */
[C---:B-1----:R-:W-:Y:S01]  /*0280*/  VIADD R11, R5.reuse, -UR8 ;  /* 0x80000008050b7c36 */ /* 0x042fe20008000000 */
[C---:B------:R-:W-:Y:S02]  /*0290*/  ISETP.GE.AND P0, PT, R5.reuse, UR8, PT ;  /* 0x0000000805007c0c */ /* 0x040fe4000bf06270 */
[C---:B------:R-:W-:Y:S01]  /*02a0*/  VIADDMNMX R3, R5.reuse, R2, UR4, PT ;  /* 0x0000000405037e46 */ /* 0x040fe2000b800102 */
[C---:B---3--:R-:W-:Y:S01]  /*02b0*/  VIADD R10, R5.reuse, -UR5 ;  /* 0x80000005050a7c36 */ /* 0x048fe20008000000 */
[C---:B------:R-:W-:Y:S02]  /*02c0*/  VIMNMX R0, PT, PT, R5.reuse, UR5, PT ;  /* 0x0000000505007c48 */ /* 0x040fe4000bfe0100 */
[----:B------:R-:W-:Y:S02]  /*02d0*/  ISETP.GE.AND P1, PT, R5, UR5, PT ;  /* 0x0000000505007c0c */ /* 0x000fe4000bf26270 */
[----:B------:R-:W-:Y:S01]  /*02e0*/  SEL R11, R11, RZ, P0 ;  /* 0x000000ff0b0b7207 */ /* 0x000fe20000000000 */
[----:B------:R-:W-:Y:S01]  /*02f0*/  IMAD.IADD R21, R5, 0x1, -R0 ;  /* 0x0000000105157824 */ /* 0x000fe200078e0a00 */
[----:B----4-:R-:W-:-:S09]  /*0300*/  SEL R2, R10, RZ, P1 ;  /* 0x000000ff0a027207 */ /* 0x010fd20000800000 */
.L_x_6:
[----:B--2---:R-:W-:Y:S01]  /*0310*/  ISETP.GE.AND P0, PT, R21, R4, PT ;  /* 0x000000041500720c */ /* 0x004fe20003f06270 */
[----:B------:R-:W-:Y:S04]  /*0320*/  BSSY.RECONVERGENT B2, `(.L_x_2) ;  /* 0x0000028000027945 */ /* 0x000fe80003800200 */
[----:B------:R-:W-:Y:S01]  /*0330*/  BSSY.RELIABLE B0, `(.L_x_3) ;  /* 0x0000018000007945 */ /* 0x000fe20003800100 */
[----:B------:R-:W-:Y:S01]  /*0340*/  MOV R13, R0 ;  /* 0x00000000000d7202 */ /* 0x000fe20000000f00 */
[----:B------:R-:W-:Y:S01]  /*0350*/  IMAD.MOV.U32 R15, RZ, RZ, R21 ;  /* 0x000000ffff0f7224 */ /* 0x000fe200078e0015 */
[----:B------:R-:W-:-:S13]  /*0360*/  ISETP.LT.OR P0, PT, R0, 0x1, P0 ;  /* 0x000000010000780c */ /* 0x000fda0000701670 */
[----:B------:R-:W-:Y:S05]  /*0370*/  @P0 BRA `(.L_x_4) ;  /* 0x0000000000380947 */ /* 0x000fea0003800000 */
[----:B------:R-:W-:Y:S02]  /*0380*/  VIADD R17, R0, 0xffffffff ;  /* 0xffffffff00117836 */ /* 0x000fe40000000000 */
[----:B0-----:R-:W-:-:S04]  /*0390*/  IMAD.WIDE R18, R21, 0x4, R8 ;  /* 0x0000000415127825 */ /* 0x001fc800078e0208 */
[----:B------:R-:W-:Y:S02]  /*03a0*/  IMAD.WIDE.U32 R16, R17, 0x4, R6 ;  /* 0x0000000411107825 */ /* 0x000fe400078e0006 */
[----:B------:R-:W2:Y:S04]  /*03b0*/  LDG.E R19, desc[UR6][R18.64] ;  /* 0x0000000612137981 */ /* 0x000ea8000c1e1900 */
[----:B------:R-:W2:Y:S02]  /*03c0*/  LDG.E R16, desc[UR6][R16.64] ;  /* 0x0000000610107981 */ /* 0x000ea4000c1e1900 */
[----:B--2---:R-:W-:-:S13]  /*03d0*/  ISETP.GT.AND P1, PT, R16, R19, PT ;  /* 0x000000131000720c */ /* 0x004fda0003f24270 */
[----:B------:R-:W-:Y:S01]  /*03e0*/  @P1 IADD3 R10, PT, PT, R0, 0x1, -R11 ;  /* 0x00000001000a1810 */ /* 0x000fe20007ffe80b */
[----:B------:R-:W-:Y:S05]  /*03f0*/  @P1 BREAK.RELIABLE B0 ;  /* 0x0000000000001942 */ /* 0x000fea0003800100 */
[----:B------:R-:W-:Y:S01]  /*0400*/  @P1 SHF.R.S32.HI R10, RZ, 0x1, R10 ;  /* 0x00000001ff0a1819 */ /* 0x000fe2000001140a */
[----:B------:R-:W-:Y:S01]  /*0410*/  @P1 IMAD.MOV.U32 R2, RZ, RZ, R15 ;  /* 0x000000ffff021224 */ /* 0x000fe200078e000f */
[----:B------:R-:W-:-:S03]  /*0420*/  @P1 PLOP3.LUT P0, PT, PT, PT, PT, 0x8, 0x80 ;  /* 0x000000000080181c */ /* 0x000fc60003f0e170 */
[--C-:B------:R-:W-:Y:S02]  /*0430*/  @P1 IMAD.IADD R21, R21, 0x1, R10.reuse ;  /* 0x0000000115151824 */ /* 0x100fe400078e020a */
[----:B------:R-:W-:Y:S01]  /*0440*/  @P1 IMAD.IADD R0, R0, 0x1, -R10 ;  /* 0x0000000100001824 */ /* 0x000fe200078e0a0a */
[----:B------:R-:W-:Y:S07]  /*0450*/  @P1 BRA `(.L_x_5) ;  /* 0x0000000000501947 */ /* 0x000fee0003800000 */
.L_x_4:
[----:B------:R-:W-:Y:S02]  /*0460*/  ISETP.GE.AND P1, PT, R0, UR9, PT ;  /* 0x0000000900007c0c */ /* 0x000fe4000bf26270 */
[----:B------:R-:W-:Y:S02]  /*0470*/  PLOP3.LUT P0, PT, PT, PT, PT, 0x80, 0x8 ;  /* 0x000000000008781c */ /* 0x000fe40003f0f070 */
[----:B------:R-:W-:-:S13]  /*0480*/  ISETP.LT.OR P1, PT, R21, 0x1, P1 ;  /* 0x000000011500780c */ /* 0x000fda0000f21670 */
[----:B------:R-:W-:Y:S05]  /*0490*/  @P1 BREAK.RELIABLE B0 ;  /* 0x0000000000001942 */ /* 0x000fea0003800100 */
[----:B------:R-:W-:Y:S05]  /*04a0*/  @P1 BRA `(.L_x_5) ;  /* 0x00000000003c1947 */ /* 0x000fea0003800000 */
[----:B------:R-:W-:Y:S05]  /*04b0*/  BSYNC.RELIABLE B0 ;  /* 0x0000000000007941 */ /* 0x000fea0003800100 */
.L_x_3:
[----:B------:R-:W-:Y:S02]  /*04c0*/  VIADD R17, R15, 0xffffffff ;  /* 0xffffffff0f117836 */ /* 0x000fe40000000000 */
[----:B------:R-:W-:-:S04]  /*04d0*/  IMAD.WIDE R18, R13, 0x4, R6 ;  /* 0x000000040d127825 */ /* 0x000fc800078e0206 */
[----:B0-----:R-:W-:Y:S02]  /*04e0*/  IMAD.WIDE.U32 R16, R17, 0x4, R8 ;  /* 0x0000000411107825 */ /* 0x001fe400078e0008 */
[----:B------:R-:W2:Y:S04]  /*04f0*/  LDG.E R19, desc[UR6][R18.64] ;  /* 0x0000000612137981 */ /* 0x000ea8000c1e1900 */
[----:B------:R-:W2:Y:S01]  /*0500*/  LDG.E R16, desc[UR6][R16.64] ;  /* 0x0000000610107981 */ /* 0x000ea2000c1e1900 */
[----:B------:R-:W-:Y:S01]  /*0510*/  MOV R0, R13 ;  /* 0x0000000d00007202 */ /* 0x000fe20000000f00 */
[----:B------:R-:W-:Y:S01]  /*0520*/  IMAD.MOV.U32 R21, RZ, RZ, R15 ;  /* 0x000000ffff157224 */ /* 0x000fe200078e000f */
[----:B--2---:R-:W-:-:S13]  /*0530*/  ISETP.GE.AND P1, PT, R16, R19, PT ;  /* 0x000000131000720c */ /* 0x004fda0003f26270 */
[----:B------:R-:W-:Y:S01]  /*0540*/  @P1 IADD3 R10, PT, PT, R15, 0x1, -R2 ;  /* 0x000000010f0a1810 */ /* 0x000fe20007ffe802 */
[----:B------:R-:W-:Y:S01]  /*0550*/  @P1 IMAD.MOV.U32 R11, RZ, RZ, R13 ;  /* 0x000000ffff0b1224 */ /* 0x000fe200078e000d */
[----:B------:R-:W-:Y:S02]  /*0560*/  @P1 PLOP3.LUT P0, PT, PT, PT, PT, 0x8, 0x80 ;  /* 0x000000000080181c */ /* 0x000fe40003f0e170 */
[----:B------:R-:W-:-:S05]  /*0570*/  @P1 SHF.R.S32.HI R10, RZ, 0x1, R10 ;  /* 0x00000001ff0a1819 */ /* 0x000fca000001140a */
[--C-:B------:R-:W-:Y:S02]  /*0580*/  @P1 IMAD.IADD R0, R13, 0x1, R10.reuse ;  /* 0x000000010d001824 */ /* 0x100fe400078e020a */
[----:B------:R-:W-:-:S07]  /*0590*/  @P1 IMAD.IADD R21, R15, 0x1, -R10 ;  /* 0x000000010f151824 */ /* 0x000fce00078e0a0a */
.L_x_5:
[----:B------:R-:W-:Y:S05]  /*05a0*/  BSYNC.RECONVERGENT B2 ;  /* 0x0000000000027941 */ /* 0x000fea0003800200 */
.L_x_2:
[----:B------:R-:W-:Y:S05]  /*05b0*/  @!P0 BRA `(.L_x_6) ;  /* 0xfffffffc00548947 */ /* 0x000fea000383ffff */
[----:B------:R-:W-:Y:S05]  /*05c0*/  BSYNC.RECONVERGENT B1 ;  /* 0x0000000000017941 */ /* 0x000fea0003800200 */
.L_x_1:
[----:B------:R-:W-:Y:S05]  /*05d0*/  WARPSYNC.ALL ;  /* 0x0000000000007948 */ /* 0x000fea0003800000 */
[----:B------:R-:W1:Y:S01]  /*05e0*/  LDCU UR4, c[0x0][0x388] ;  /* 0x00007100ff0477ac */ /* 0x000e620008000800 */
[----:B------:R-:W2:Y:S01]  /*05f0*/  LDC.64 R6, c[0x0][0x380] ;  /* 0x0000e000ff067b82 */ /* 0x000ea20000000a00 */
[C---:B------:R-:W-:Y:S01]  /*0600*/  ISETP.GE.AND P0, PT, R3.reuse, R4, PT ;  /* 0x000000040300720c */ /* 0x040fe20003f06270 */
[C---:B------:R-:W-:Y:S01]  /*0610*/  IMAD.IADD R4, R3.reuse, 0x1, -R4 ;  /* 0x0000000103047824 */ /* 0x040fe200078e0a04 */
[----:B------:R-:W-:Y:S01]  /*0620*/  BSSY.RECONVERGENT B2, `(.L_x_7) ;  /* 0x0000035000027945 */ /* 0x000fe20003800200 */
[----:B------:R-:W3:Y:S03]  /*0630*/  LDCU UR8, c[0x0][0x388] ;  /* 0x00007100ff0877ac */ /* 0x000ee60008000800 */
[----:B------:R-:W-:Y:S01]  /*0640*/  SEL R11, R4, RZ, P0 ;  /* 0x000000ff040b7207 */ /* 0x000fe20000000000 */
[----:B0-----:R-:W0:Y:S01]  /*0650*/  LDC.64 R8, c[0x0][0x390] ;  /* 0x0000e400ff087b82 */ /* 0x001e220000000a00 */
[----:B------:R-:W4:Y:S01]  /*0660*/  LDCU UR5, c[0x0][0x398] ;  /* 0x00007300ff0577ac */ /* 0x000f220008000800 */
[C---:B-1----:R-:W-:Y:S01]  /*0670*/  VIADD R10, R3.reuse, -UR4 ;  /* 0x80000004030a7c36 */ /* 0x042fe20008000000 */
[----:B------:R-:W-:-:S02]  /*0680*/  ISETP.GE.AND P1, PT, R3, UR4, PT ;  /* 0x0000000403007c0c */ /* 0x000fc4000bf26270 */
[C---:B------:R-:W-:Y:S02]  /*0690*/  VIMNMX R2, PT, PT, R3.reuse, UR4, PT ;  /* 0x0000000403027c48 */ /* 0x040fe4000bfe0100 */
[----:B------:R-:W-:Y:S02]  /*06a0*/  SEL R4, R10, RZ, P1 ;  /* 0x000000ff0a047207 */ /* 0x000fe40000800000 */
[----:B---3--:R-:W-:-:S07]  /*06b0*/  IADD3 R21, PT, PT, R3, -R2, RZ ;  /* 0x8000000203157210 */ /* 0x008fce0007ffe0ff */
.L_x_12:
[----:B----4-:R-:W-:Y:S01]  /*06c0*/  ISETP.GE.AND P0, PT, R21, UR5, PT ;  /* 0x0000000515007c0c */ /* 0x010fe2000bf06270 */
[----:B------:R-:W-:Y:S04]  /*06d0*/  BSSY.RECONVERGENT B3, `(.L_x_8) ;  /* 0x0000028000037945 */ /* 0x000fe80003800200 */
[----:B------:R-:W-:Y:S01]  /*06e0*/  BSSY.RELIABLE B1, `(.L_x_9) ;  /* 0x0000018000017945 */ /* 0x000fe20003800100 */
[----:B------:R-:W-:Y:S01]  /*06f0*/  IMAD.MOV.U32 R13, RZ, RZ, R2 ;  /* 0x000000ffff0d7224 */ /* 0x000fe200078e0002 */
[----:B------:R-:W-:Y:S01]  /*0700*/  ISETP.LT.OR P0, PT, R2, 0x1, P0 ;  /* 0x000000010200780c */ /* 0x000fe20000701670 */
[----:B------:R-:W-:-:S12]  /*0710*/  IMAD.MOV.U32 R15, RZ, RZ, R21 ;  /* 0x000000ffff0f7224 */ /* 0x000fd800078e0015 */
[----:B------:R-:W-:Y:S05]  /*0720*/  @P0 BRA `(.L_x_10) ;  /* 0x0000000000380947 */ /* 0x000fea0003800000 */
[----:B------:R-:W-:Y:S02]  /*0730*/  VIADD R17, R2, 0xffffffff ;  /* 0xffffffff02117836 */ /* 0x000fe40000000000 */
[----:B0-----:R-:W-:-:S04]  /*0740*/  IMAD.WIDE R18, R21, 0x4, R8 ;  /* 0x0000000415127825 */ /* 0x001fc800078e0208 */
[----:B--2---:R-:W-:Y:S02]  /*0750*/  IMAD.WIDE.U32 R16, R17, 0x4, R6 ;  /* 0x0000000411107825 */ /* 0x004fe400078e0006 */
        /* <DEDUP_REMOVED lines=11> */
.L_x_10:
[----:B------:R-:W-:Y:S02]  /*0810*/  ISETP.GE.AND P1, PT, R2, UR8, PT ;  /* 0x0000000802007c0c */ /* 0x000fe4000bf26270 */
[----:B------:R-:W-:Y:S02]  /*0820*/  PLOP3.LUT P0, PT, PT, PT, PT, 0x80, 0x8 ;  /* 0x000000000008781c */ /* 0x000fe40003f0f070 */
[----:B------:R-:W-:-:S13]  /*0830*/  ISETP.LT.OR P1, PT, R21, 0x1, P1 ;  /* 0x000000011500780c */ /* 0x000fda0000f21670 */
[----:B------:R-:W-:Y:S05]  /*0840*/  @P1 BREAK.RELIABLE B1 ;  /* 0x0000000000011942 */ /* 0x000fea0003800100 */
[----:B------:R-:W-:Y:S05]  /*0850*/  @P1 BRA `(.L_x_11) ;  /* 0x00000000003c1947 */ /* 0x000fea0003800000 */
[----:B------:R-:W-:Y:S05]  /*0860*/  BSYNC.RELIABLE B1 ;  /* 0x0000000000017941 */ /* 0x000fea0003800100 */
.L_x_9:
[----:B------:R-:W-:Y:S01]  /*0870*/  IADD3 R17, PT, PT, R15, -0x1, RZ ;  /* 0xffffffff0f117810 */ /* 0x000fe20007ffe0ff */
[----:B--2---:R-:W-:-:S04]  /*0880*/  IMAD.WIDE R18, R13, 0x4, R6 ;  /* 0x000000040d127825 */ /* 0x004fc800078e0206 */
[----:B0-----:R-:W-:Y:S02]  /*0890*/  IMAD.WIDE.U32 R16, R17, 0x4, R8 ;  /* 0x0000000411107825 */ /* 0x001fe400078e0008 */
[----:B------:R-:W2:Y:S04]  /*08a0*/  LDG.E R19, desc[UR6][R18.64] ;  /* 0x0000000612137981 */ /* 0x000ea8000c1e1900 */
[----:B------:R-:W2:Y:S01]  /*08b0*/  LDG.E R16, desc[UR6][R16.64] ;  /* 0x0000000610107981 */ /* 0x000ea2000c1e1900 */
[----:B------:R-:W-:Y:S02]  /*08c0*/  IMAD.MOV.U32 R2, RZ, RZ, R13 ;  /* 0x000000ffff027224 */ /* 0x000fe400078e000d */
        /* <DEDUP_REMOVED lines=8> */
.L_x_11:
[----:B------:R-:W-:Y:S05]  /*0950*/  BSYNC.RECONVERGENT B3 ;  /* 0x0000000000037941 */ /* 0x000fea0003800200 */
.L_x_8:
[----:B------:R-:W-:Y:S05]  /*0960*/  @!P0 BRA `(.L_x_12) ;  /* 0xfffffffc00548947 */ /* 0x000fea000383ffff */
[----:B------:R-:W-:Y:S05]  /*0970*/  BSYNC.RECONVERGENT B2 ;  /* 0x0000000000027941 */ /* 0x000fea0003800200 */
.L_x_7:
[----:B------:R-:W-:Y:S05]  /*0980*/  WARPSYNC.ALL ;  /* 0x0000000000007948 */ /* 0x000fea0003800000 */
[----:B------:R-:W-:Y:S01]  /*0990*/  IADD3 R19, PT, PT, R5, -R0, RZ ;  /* 0x8000000005137210 */ /* 0x000fe20007ffe0ff */
[----:B------:R-:W-:Y:S01]  /*09a0*/  IMAD.IADD R13, R2, 0x1, -R0 ;  /* 0x00000001020d7824 */ /* 0x000fe200078e0a00 */
[----:B------:R-:W-:Y:S01]  /*09b0*/  BSSY.RECONVERGENT B2, `(.L_x_13) ;  /* 0x0000024000027945 */ /* 0x000fe20003800200 */
[----:B------:R-:W-:Y:S01]  /*09c0*/  IMAD.MOV.U32 R12, RZ, RZ, RZ ;  /* 0x000000ffff0c7224 */ /* 0x000fe200078e00ff */
[----:B------:R-:W-:Y:S01]  /*09d0*/  IADD3 R4, PT, PT, R3, -R19, -R2 ;  /* 0x8000001303047210 */ /* 0x000fe20007ffe802 */
[----:B------:R-:W-:-:S02]  /*09e0*/  IMAD.MOV.U32 R17, RZ, RZ, RZ ;  /* 0x000000ffff117224 */ /* 0x000fc400078e00ff */
[----:B------:R-:W-:Y:S01]  /*09f0*/  IMAD.MOV.U32 R15, RZ, RZ, RZ ;  /* 0x000000ffff0f7224 */ /* 0x000fe200078e00ff */
[----:B--2---:R-:W-:-:S04]  /*0a00*/  VIMNMX R6, PT, PT, R13, R4, PT ;  /* 0x000000040d067248 */ /* 0x004fc80003fe0100 */
[----:B------:R-:W-:-:S13]  /*0a10*/  ISETP.GE.AND P0, PT, R6, 0x1, PT ;  /* 0x000000010600780c */ /* 0x000fda0003f06270 */
[----:B------:R-:W-:Y:S05]  /*0a20*/  @!P0 BRA `(.L_x_14) ;  /* 0x0000000000708947 */ /* 0x000fea0003800000 */
[----:B------:R-:W1:Y:S01]  /*0a30*/  LDC.64 R6, c[0x0][0x390] ;  /* 0x0000e400ff067b82 */ /* 0x000e620000000a00 */
[----:B------:R-:W-:Y:S02]  /*0a40*/  HFMA2 R17, -RZ, RZ, 0, 0 ;  /* 0x00000000ff117431 */ /* 0x000fe400000001ff */
[----:B------:R-:W-:Y:S02]  /*0a50*/  IMAD.MOV.U32 R15, RZ, RZ, RZ ;  /* 0x000000ffff0f7224 */ /* 0x000fe400078e00ff */
[----:B------:R-:W-:-:S03]  /*0a60*/  IMAD.MOV.U32 R12, RZ, RZ, RZ ;  /* 0x000000ffff0c7224 */ /* 0x000fc600078e00ff */
[----:B0-----:R-:W0:Y:S08]  /*0a70*/  LDC.64 R8, c[0x0][0x3a0] ;  /* 0x0000e800ff087b82 */ /* 0x001e300000000a00 */
[----:B------:R-:W2:Y:S01]  /*0a80*/  LDC.64 R10, c[0x0][0x380] ;  /* 0x0000e000ff0a7b82 */ /* 0x000ea20000000a00 */
[----:B-1----:R-:W-:-:S04]  /*0a90*/  IMAD.WIDE R6, R19, 0x4, R6 ;  /* 0x0000000413067825 */ /* 0x002fc800078e0206 */
[----:B0-----:R-:W-:-:S04]  /*0aa0*/  IMAD.WIDE R8, R5, 0x4, R8 ;  /* 0x0000000405087825 */ /* 0x001fc800078e0208 */
[----:B--2---:R-:W-:-:S07]  /*0ab0*/  IMAD.WIDE R10, R0, 0x4, R10 ;  /* 0x00000004000a7825 */ /* 0x004fce00078e020a */
.L_x_15:
[----:B------:R-:W-:-:S04]  /*0ac0*/  IMAD.WIDE.U32 R20, R12, 0x4, R10 ;  /* 0x000000040c147825 */ /* 0x000fc800078e000a */
[----:B------:R-:W-:Y:S02]  /*0ad0*/  IMAD.WIDE.U32 R18, R17, 0x4, R6 ;  /* 0x0000000411127825 */ /* 0x000fe400078e0006 */
[----:B------:R-:W2:Y:S04]  /*0ae0*/  LDG.E R20, desc[UR6][R20.64] ;  /* 0x0000000614147981 */ /* 0x000ea8000c1e1900 */
[----:B------:R-:W2:Y:S01]  /*0af0*/  LDG.E R19, desc[UR6][R18.64] ;  /* 0x0000000612137981 */ /* 0x000ea2000c1e1900 */
[C---:B------:R-:W-:Y:S01]  /*0b00*/  IMAD.WIDE.U32 R22, R15.reuse, 0x4, R8 ;  /* 0x000000040f167825 */ /* 0x040fe200078e0008 */
[----:B------:R-:W-:-:S03]  /*0b10*/  IADD3 R15, PT, PT, R15, 0x1, RZ ;  /* 0x000000010f0f7810 */ /* 0x000fc60007ffe0ff */
[----:B------:R-:W-:Y:S02]  /*0b20*/  VIADD R14, R12, 0x1 ;  /* 0x000000010c0e7836 */ /* 0x000fe40000000000 */
[----:B------:R-:W-:Y:S01]  /*0b30*/  VIADD R25, R17, 0x1 ;  /* 0x0000000111197836 */ /* 0x000fe20000000000 */
[CC--:B--2---:R-:W-:Y:S02]  /*0b40*/  ISETP.GT.AND P0, PT, R20.reuse, R19.reuse, PT ;  /* 0x000000131400720c */ /* 0x0c4fe40003f04270 */
[CC--:B------:R-:W-:Y:S02]  /*0b50*/  ISETP.GT.AND P1, PT, R20.reuse, R19.reuse, PT ;  /* 0x000000131400720c */ /* 0x0c0fe40003f24270 */
[----:B------:R-:W-:-:S05]  /*0b60*/  VIMNMX R27, PT, PT, R20, R19, PT ;  /* 0x00000013141b7248 */ /* 0x000fca0003fe0100 */
[----:B------:R1:W-:Y:S04]  /*0b70*/  STG.E desc[UR6][R22.64], R27 ;  /* 0x0000001b16007986 */ /* 0x0003e8000c101906 */
[----:B------:R-:W-:Y:S02]  /*0b80*/  @!P0 IMAD.MOV R25, RZ, RZ, R17 ;  /* 0x000000ffff198224 */ /* 0x000fe400078e0211 */
[----:B------:R-:W-:Y:S02]  /*0b90*/  @P1 IMAD.MOV R14, RZ, RZ, R12 ;  /* 0x000000ffff0e1224 */ /* 0x000fe400078e020c */
[----:B------:R-:W-:Y:S01]  /*0ba0*/  IMAD.MOV.U32 R17, RZ, RZ, R25 ;  /* 0x000000ffff117224 */ /* 0x000fe200078e0019 */
[----:B------:R-:W-:Y:S01]  /*0bb0*/  ISETP.GE.AND P0, PT, R25, R4, PT ;  /* 0x000000041900720c */ /* 0x000fe20003f06270 */
[----:B------:R-:W-:Y:S01]  /*0bc0*/  IMAD.MOV.U32 R12, RZ, RZ, R14 ;  /* 0x000000ffff0c7224 */ /* 0x000fe200078e000e */
[----:B------:R-:W-:-:S13]  /*0bd0*/  ISETP.LT.AND P1, PT, R14, R13, PT ;  /* 0x0000000d0e00720c */ /* 0x000fda0003f21270 */
[----:B-1----:R-:W-:Y:S05]  /*0be0*/  @!P0 BRA P1, `(.L_x_15) ;  /* 0xfffffffc00b48947 */ /* 0x002fea000083ffff */
.L_x_14:
[----:B------:R-:W-:Y:S05]  /*0bf0*/  BSYNC.RECONVERGENT B2 ;  /* 0x0000000000027941 */ /* 0x000fea0003800200 */
.L_x_13:
[----:B------:R-:W-:-:S13]  /*0c00*/  ISETP.NE.AND P0, PT, R12, R13, PT ;  /* 0x0000000d0c00720c */ /* 0x000fda0003f05270 */
[----:B------:R-:W-:Y:S05]  /*0c10*/  @!P0 BRA `(.L_x_16) ;  /* 0x0000000800388947 */ /* 0x000fea0003800000 */
[----:B------:R-:W-:-:S13]  /*0c20*/  ISETP.GE.AND P0, PT, R12, R13, PT ;  /* 0x0000000d0c00720c */ /* 0x000fda0003f06270 */
[----:B------:R-:W-:Y:S05]  /*0c30*/  @P0 EXIT ;  /* 0x000000000000094d */ /* 0x000fea0003800000 */
[----:B------:R-:W-:Y:S01]  /*0c40*/  IMAD.IADD R7, R0, 0x1, R12 ;  /* 0x0000000100077824 */ /* 0x000fe200078e020c */
[----:B------:R-:W-:Y:S03]  /*0c50*/  BSSY.RECONVERGENT B2, `(.L_x_17) ;  /* 0x000001f000027945 */ /* 0x000fe60003800200 */
[----:B------:R-:W-:Y:S02]  /*0c60*/  IMAD.IADD R3, R2, 0x1, -R7 ;  /* 0x0000000102037824 */ /* 0x000fe400078e0a07 */
[----:B------:R-:W-:-:S03]  /*0c70*/  IMAD.IADD R2, R7, 0x1, -R2 ;  /* 0x0000000107027824 */ /* 0x000fc600078e0a02 */
[----:B------:R-:W-:Y:S02]  /*0c80*/  LOP3.LUT P1, R4, R3, 0x3, RZ, 0xc0, !PT ;  /* 0x0000000303047812 */ /* 0x000fe4000782c0ff */
[----:B------:R-:W-:-:S11]  /*0c90*/  ISETP.GT.U32.AND P0, PT, R2, -0x4, PT ;  /* 0xfffffffc0200780c */ /* 0x000fd60003f04070 */
[----:B------:R-:W-:Y:S05]  /*0ca0*/  @!P1 BRA `(.L_x_18) ;  /* 0x0000000000649947 */ /* 0x000fea0003800000 */
[----:B------:R-:W1:Y:S01]  /*0cb0*/  LDC.64 R6, c[0x0][0x380] ;  /* 0x0000e000ff067b82 */ /* 0x000e620000000a00 */
[----:B------:R-:W0:Y:S01]  /*0cc0*/  LDCU.64 UR4, c[0x0][0x3a0] ;  /* 0x00007400ff0477ac */ /* 0x000e220008000a00 */
[----:B------:R-:W-:-:S04]  /*0cd0*/  IMAD.WIDE.U32 R2, R15, 0x4, RZ ;  /* 0x000000040f027825 */ /* 0x000fc800078e00ff */
[----:B------:R-:W-:Y:S02]  /*0ce0*/  IMAD.IADD R15, R15, 0x1, R4 ;  /* 0x000000010f0f7824 */ /* 0x000fe400078e0204 */
[----:B------:R-:W-:-:S03]  /*0cf0*/  IMAD.WIDE R2, R5, 0x4, R2 ;  /* 0x0000000405027825 */ /* 0x000fc600078e0202 */
[----:B0-----:R-:W-:-:S04]  /*0d00*/  IADD3 R8, P1, PT, R2, UR4, RZ ;  /* 0x0000000402087c10 */ /* 0x001fc8000ff3e0ff */
[----:B------:R-:W-:Y:S01]  /*0d10*/  IADD3.X R11, PT, PT, R3, UR5, RZ, P1, !PT ;  /* 0x00000005030b7c10 */ /* 0x000fe20008ffe4ff */
[----:B-1----:R-:W-:-:S04]  /*0d20*/  IMAD.WIDE.U32 R6, R12, 0x4, R6 ;  /* 0x000000040c067825 */ /* 0x002fc800078e0006 */
[----:B------:R-:W-:Y:S02]  /*0d30*/  IMAD.IADD R12, R12, 0x1, R4 ;  /* 0x000000010c0c7824 */ /* 0x000fe400078e0204 */
[----:B------:R-:W-:-:S04]  /*0d40*/  IMAD.WIDE R6, R0, 0x4, R6 ;  /* 0x0000000400067825 */ /* 0x000fc800078e0206 */
[----:B------:R-:W-:Y:S01]  /*0d50*/  IMAD.MOV R4, RZ, RZ, -R4 ;  /* 0x000000ffff047224 */ /* 0x000fe200078e0a04 */
[----:B------:R-:W-:-:S07]  /*0d60*/  MOV R9, R7 ;  /* 0x0000000700097202 */ /* 0x000fce0000000f00 */
.L_x_19:
[----:B-1----:R-:W-:Y:S02]  /*0d70*/  IMAD.MOV.U32 R2, RZ, RZ, R6 ;  /* 0x000000ffff027224 */ /* 0x002fe400078e0006 */
[----:B------:R-:W-:-:S05]  /*0d80*/  IMAD.MOV.U32 R3, RZ, RZ, R9 ;  /* 0x000000ffff037224 */ /* 0x000fca00078e0009 */
[----:B------:R0:W2:Y:S01]  /*0d90*/  LDG.E R7, desc[UR6][R2.64] ;  /* 0x0000000602077981 */ /* 0x0000a2000c1e1900 */
[----:B------:R-:W-:Y:S01]  /*0da0*/  VIADD R4, R4, 0x1 ;  /* 0x0000000104047836 */ /* 0x000fe20000000000 */
[----:B------:R-:W-:-:S04]  /*0db0*/  IADD3 R6, P3, PT, R6, 0x4, RZ ;  /* 0x0000000406067810 */ /* 0x000fc80007f7e0ff */
[----:B------:R-:W-:Y:S01]  /*0dc0*/  ISETP.NE.AND P1, PT, R4, RZ, PT ;  /* 0x000000ff0400720c */ /* 0x000fe20003f25270 */
[----:B------:R-:W-:Y:S01]  /*0dd0*/  IMAD.X R9, RZ, RZ, R9, P3 ;  /* 0x000000ffff097224 */ /* 0x000fe200018e0609 */
[----:B0-----:R-:W-:Y:S01]  /*0de0*/  MOV R2, R8 ;  /* 0x0000000800027202 */ /* 0x001fe20000000f00 */
[----:B------:R-:W-:Y:S01]  /*0df0*/  IMAD.MOV.U32 R3, RZ, RZ, R11 ;  /* 0x000000ffff037224 */ /* 0x000fe200078e000b */
[----:B------:R-:W-:-:S05]  /*0e00*/  IADD3 R8, P2, PT, R8, 0x4, RZ ;  /* 0x0000000408087810 */ /* 0x000fca0007f5e0ff */
[----:B------:R-:W-:Y:S01]  /*0e10*/  IMAD.X R11, RZ, RZ, R11, P2 ;  /* 0x000000ffff0b7224 */ /* 0x000fe200010e060b */
[----:B--2---:R1:W-:Y:S03]  /*0e20*/  STG.E desc[UR6][R2.64], R7 ;  /* 0x0000000702007986 */ /* 0x0043e6000c101906 */
[----:B------:R-:W-:Y:S05]  /*0e30*/  @P1 BRA `(.L_x_19) ;  /* 0xfffffffc00cc1947 */ /* 0x000fea000383ffff */
.L_x_18:
[----:B------:R-:W-:Y:S05]  /*0e40*/  BSYNC.RECONVERGENT B2 ;  /* 0x0000000000027941 */ /* 0x000fea0003800200 */
.L_x_17:
[----:B------:R-:W-:Y:S05]  /*0e50*/  @P0 EXIT ;  /* 0x000000000000094d */ /* 0x000fea0003800000 */
[----:B-1----:R-:W1:Y:S01]  /*0e60*/  LDC.64 R6, c[0x0][0x380] ;  /* 0x0000e000ff067b82 */ /* 0x002e620000000a00 */
[----:B------:R-:W2:Y:S01]  /*0e70*/  LDCU.64 UR4, c[0x0][0x3a0] ;  /* 0x00007400ff0477ac */ /* 0x000ea20008000a00 */
[----:B------:R-:W-:Y:S01]  /*0e80*/  IMAD.WIDE.U32 R2, R15, 0x4, RZ ;  /* 0x000000040f027825 */ /* 0x000fe200078e00ff */
[----:B------:R-:W-:Y:S03]  /*0e90*/  BSSY.RECONVERGENT B2, `(.L_x_20) ;  /* 0x000003c000027945 */ /* 0x000fe60003800200 */
[----:B------:R-:W-:-:S03]  /*0ea0*/  IMAD.WIDE R2, R5, 0x4, R2 ;  /* 0x0000000405027825 */ /* 0x000fc600078e0202 */
[----:B--2---:R-:W-:-:S04]  /*0eb0*/  IADD3 R2, P2, PT, R2, UR4, RZ ;  /* 0x0000000402027c10 */ /* 0x004fc8000ff5e0ff */
[----:B------:R-:W-:Y:S01]  /*0ec0*/  IADD3 R2, P3, PT, R2, 0x8, RZ ;  /* 0x0000000802027810 */ /* 0x000fe20007f7e0ff */
[----:B-1----:R-:W-:-:S03]  /*0ed0*/  IMAD.WIDE R6, R0, 0x4, R6 ;  /* 0x0000000400067825 */ /* 0x002fc600078e0206 */
[----:B------:R-:W-:Y:S01]  /*0ee0*/  IADD3.X R3, PT, PT, RZ, UR5, R3, P3, P2 ;  /* 0x00000005ff037c10 */ /* 0x000fe20009fe4403 */
[----:B------:R-:W-:Y:S01]  /*0ef0*/  IMAD.IADD R0, R13, 0x1, -R12 ;  /* 0x000000010d007824 */ /* 0x000fe200078e0a0c */
[----:B------:R-:W-:-:S04]  /*0f00*/  IADD3 R4, P0, PT, R6, 0x8, RZ ;  /* 0x0000000806047810 */ /* 0x000fc80007f1e0ff */
[----:B------:R-:W-:Y:S02]  /*0f10*/  ISETP.GT.AND P1, PT, R0, 0xc, PT ;  /* 0x0000000c0000780c */ /* 0x000fe40003f24270 */
[----:B------:R-:W-:Y:S02]  /*0f20*/  IADD3.X R5, PT, PT, RZ, R7, RZ, P0, !PT ;  /* 0x00000007ff057210 */ /* 0x000fe400007fe4ff */
[----:B------:R-:W-:-:S09]  /*0f30*/  PLOP3.LUT P0, PT, PT, PT, PT, 0x80, 0x8 ;  /* 0x000000000008781c */ /* 0x000fd20003f0f070 */
[----:B------:R-:W-:Y:S05]  /*0f40*/  @!P1 BRA `(.L_x_21) ;  /* 0x0000000000c09947 */ /* 0x000fea0003800000 */
[----:B------:R-:W-:Y:S01]  /*0f50*/  PLOP3.LUT P0, PT, PT, PT, PT, 0x8, 0x80 ;  /* 0x000000000080781c */ /* 0x000fe20003f0e170 */
[----:B------:R-:W-:-:S12]  /*0f60*/  VIADD R7, R13, 0xfffffff4 ;  /* 0xfffffff40d077836 */ /* 0x000fd80000000000 */
.L_x_22:
[----:B0-----:R-:W-:-:S05]  /*0f70*/  IMAD.WIDE R8, R12, 0x4, R4 ;  /* 0x000000040c087825 */ /* 0x001fca00078e0204 */
[----:B------:R-:W2:Y:S04]  /*0f80*/  LDG.E R15, desc[UR6][R8.64+-0x8] ;  /* 0xfffff806080f7981 */ /* 0x000ea8000c1e1900 */
[----:B--2---:R0:W-:Y:S04]  /*0f90*/  STG.E desc[UR6][R2.64+-0x8], R15 ;  /* 0xfffff80f02007986 */ /* 0x0041e8000c101906 */
[----:B------:R-:W2:Y:S04]  /*0fa0*/  LDG.E R17, desc[UR6][R8.64+-0x4] ;  /* 0xfffffc0608117981 */ /* 0x000ea8000c1e1900 */
[----:B--2---:R1:W-:Y:S04]  /*0fb0*/  STG.E desc[UR6][R2.64+-0x4], R17 ;  /* 0xfffffc1102007986 */ /* 0x0043e8000c101906 */
[----:B------:R-:W2:Y:S01]  /*0fc0*/  LDG.E R19, desc[UR6][R8.64] ;  /* 0x0000000608137981 */ /* 0x000ea2000c1e1900 */
[----:B------:R-:W-:-:S03]  /*0fd0*/  VIADD R11, R12, 0x4 ;  /* 0x000000040c0b7836 */ /* 0x000fc60000000000 */
[----:B--2---:R2:W-:Y:S04]  /*0fe0*/  STG.E desc[UR6][R2.64], R19 ;  /* 0x0000001302007986 */ /* 0x0045e8000c101906 */
[----:B------:R-:W3:Y:S01]  /*0ff0*/  LDG.E R21, desc[UR6][R8.64+0x4] ;  /* 0x0000040608157981 */ /* 0x000ee2000c1e1900 */
[----:B------:R-:W-:-:S03]  /*1000*/  IMAD.WIDE R10, R11, 0x4, R4 ;  /* 0x000000040b0a7825 */ /* 0x000fc600078e0204 */
[----:B---3--:R3:W-:Y:S04]  /*1010*/  STG.E desc[UR6][R2.64+0x4], R21 ;  /* 0x0000041502007986 */ /* 0x0087e8000c101906 */
[----:B------:R-:W4:Y:S04]  /*1020*/  LDG.E R23, desc[UR6][R10.64+-0x8] ;  /* 0xfffff8060a177981 */ /* 0x000f28000c1e1900 */
[----:B----4-:R4:W-:Y:S04]  /*1030*/  STG.E desc[UR6][R2.64+0x8], R23 ;  /* 0x0000081702007986 */ /* 0x0109e8000c101906 */
[----:B0-----:R-:W5:Y:S04]  /*1040*/  LDG.E R15, desc[UR6][R10.64+-0x4] ;  /* 0xfffffc060a0f7981 */ /* 0x001f68000c1e1900 */
[----:B-----5:R0:W-:Y:S04]  /*1050*/  STG.E desc[UR6][R2.64+0xc], R15 ;  /* 0x00000c0f02007986 */ /* 0x0201e8000c101906 */
[----:B-1----:R-:W5:Y:S01]  /*1060*/  LDG.E R17, desc[UR6][R10.64] ;  /* 0x000000060a117981 */ /* 0x002f62000c1e1900 */
[----:B------:R-:W-:-:S03]  /*1070*/  VIADD R9, R12, 0x8 ;  /* 0x000000080c097836 */ /* 0x000fc60000000000 */
[----:B-----5:R1:W-:Y:S04]  /*1080*/  STG.E desc[UR6][R2.64+0x10], R17 ;  /* 0x0000101102007986 */ /* 0x0203e8000c101906 */
[----:B--2---:R-:W2:Y:S01]  /*1090*/  LDG.E R19, desc[UR6][R10.64+0x4] ;  /* 0x000004060a137981 */ /* 0x004ea2000c1e1900 */
[----:B------:R-:W-:-:S03]  /*10a0*/  IMAD.WIDE R8, R9, 0x4, R4 ;  /* 0x0000000409087825 */ /* 0x000fc600078e0204 */
[----:B--2---:R2:W-:Y:S04]  /*10b0*/  STG.E desc[UR6][R2.64+0x14], R19 ;  /* 0x0000141302007986 */ /* 0x0045e8000c101906 */
[----:B---3--:R-:W3:Y:S04]  /*10c0*/  LDG.E R21, desc[UR6][R8.64+-0x8] ;  /* 0xfffff80608157981 */ /* 0x008ee8000c1e1900 */
[----:B---3--:R3:W-:Y:S04]  /*10d0*/  STG.E desc[UR6][R2.64+0x18], R21 ;  /* 0x0000181502007986 */ /* 0x0087e8000c101906 */
[----:B----4-:R-:W4:Y:S04]  /*10e0*/  LDG.E R23, desc[UR6][R8.64+-0x4] ;  /* 0xfffffc0608177981 */ /* 0x010f28000c1e1900 */
[----:B----4-:R4:W-:Y:S04]  /*10f0*/  STG.E desc[UR6][R2.64+0x1c], R23 ;  /* 0x00001c1702007986 */ /* 0x0109e8000c101906 */
[----:B0-----:R-:W5:Y:S01]  /*1100*/  LDG.E R15, desc[UR6][R8.64] ;  /* 0x00000006080f7981 */ /* 0x001f62000c1e1900 */
[----:B------:R-:W-:-:S03]  /*1110*/  VIADD R11, R12, 0xc ;  /* 0x0000000c0c0b7836 */ /* 0x000fc60000000000 */
[----:B-----5:R0:W-:Y:S04]  /*1120*/  STG.E desc[UR6][R2.64+0x20], R15 ;  /* 0x0000200f02007986 */ /* 0x0201e8000c101906 */
[----:B-1----:R-:W5:Y:S01]  /*1130*/  LDG.E R17, desc[UR6][R8.64+0x4] ;  /* 0x0000040608117981 */ /* 0x002f62000c1e1900 */
[----:B------:R-:W-:-:S03]  /*1140*/  IMAD.WIDE R10, R11, 0x4, R4 ;  /* 0x000000040b0a7825 */ /* 0x000fc600078e0204 */
[----:B-----5:R-:W-:Y:S04]  /*1150*/  STG.E desc[UR6][R2.64+0x24], R17 ;  /* 0x0000241102007986 */ /* 0x020fe8000c101906 */
[----:B--2---:R-:W2:Y:S04]  /*1160*/  LDG.E R19, desc[UR6][R10.64+-0x8] ;  /* 0xfffff8060a137981 */ /* 0x004ea8000c1e1900 */
[----:B--2---:R-:W-:Y:S04]  /*1170*/  STG.E desc[UR6][R2.64+0x28], R19 ;  /* 0x0000281302007986 */ /* 0x004fe8000c101906 */
[----:B---3--:R-:W2:Y:S04]  /*1180*/  LDG.E R21, desc[UR6][R10.64+-0x4] ;  /* 0xfffffc060a157981 */ /* 0x008ea8000c1e1900 */
[----:B--2---:R-:W-:Y:S04]  /*1190*/  STG.E desc[UR6][R2.64+0x2c], R21 ;  /* 0x00002c1502007986 */ /* 0x004fe8000c101906 */
[----:B----4-:R-:W2:Y:S01]  /*11a0*/  LDG.E R23, desc[UR6][R10.64] ;  /* 0x000000060a177981 */ /* 0x010ea2000c1e1900 */
[----:B------:R-:W-:-:S05]  /*11b0*/  VIADD R12, R12, 0x10 ;  /* 0x000000100c0c7836 */ /* 0x000fca0000000000 */
[----:B------:R-:W-:Y:S01]  /*11c0*/  ISETP.GE.AND P1, PT, R12, R7, PT ;  /* 0x000000070c00720c */ /* 0x000fe20003f26270 */
[----:B--2---:R-:W-:Y:S04]  /*11d0*/  STG.E desc[UR6][R2.64+0x30], R23 ;  /* 0x0000301702007986 */ /* 0x004fe8000c101906 */
[----:B0-----:R-:W2:Y:S01]  /*11e0*/  LDG.E R15, desc[UR6][R10.64+0x4] ;  /* 0x000004060a0f7981 */ /* 0x001ea2000c1e1900 */
[----:B------:R-:W-:-:S04]  /*11f0*/  IADD3 R0, P2, PT, R2, 0x40, RZ ;  /* 0x0000004002007810 */ /* 0x000fc80007f5e0ff */
[----:B------:R-:W-:Y:S01]  /*1200*/  IADD3.X R9, PT, PT, RZ, R3, RZ, P2, !PT ;  /* 0x00000003ff097210 */ /* 0x000fe200017fe4ff */
[----:B--2---:R0:W-:Y:S02]  /*1210*/  STG.E desc[UR6][R2.64+0x34], R15 ;  /* 0x0000340f02007986 */ /* 0x0041e4000c101906 */
[----:B0-----:R-:W-:Y:S02]  /*1220*/  IMAD.MOV.U32 R2, RZ, RZ, R0 ;  /* 0x000000ffff027224 */ /* 0x001fe400078e0000 */
[----:B------:R-:W-:Y:S01]  /*1230*/  IMAD.MOV.U32 R3, RZ, RZ, R9 ;  /* 0x000000ffff037224 */ /* 0x000fe200078e0009 */
[----:B------:R-:W-:Y:S06]  /*1240*/  @!P1 BRA `(.L_x_22) ;  /* 0xfffffffc00489947 */ /* 0x000fec000383ffff */
.L_x_21:
[----:B------:R-:W-:Y:S05]  /*1250*/  BSYNC.RECONVERGENT B2 ;  /* 0x0000000000027941 */ /* 0x000fea0003800200 */
.L_x_20:
[----:B------:R-:W-:Y:S01]  /*1260*/  IMAD.IADD R0, R13, 0x1, -R12 ;  /* 0x000000010d007824 */ /* 0x000fe200078e0a0c */
[----:B------:R-:W-:Y:S04]  /*1270*/  BSSY.RECONVERGENT B2, `(.L_x_23) ;  /* 0x000001c000027945 */ /* 0x000fe80003800200 */
[----:B------:R-:W-:-:S13]  /*1280*/  ISETP.GT.AND P1, PT, R0, 0x4, PT ;  /* 0x000000040000780c */ /* 0x000fda0003f24270 */
[----:B------:R-:W-:Y:S05]  /*1290*/  @!P1 BRA `(.L_x_24) ;  /* 0x0000000000649947 */ /* 0x000fea0003800000 */
[----:B------:R-:W-:-:S05]  /*12a0*/  IMAD.WIDE R6, R12, 0x4, R4 ;  /* 0x000000040c067825 */ /* 0x000fca00078e0204 */
[----:B------:R-:W2:Y:S04]  /*12b0*/  LDG.E R11, desc[UR6][R6.64+-0x8] ;  /* 0xfffff806060b7981 */ /* 0x000ea8000c1e1900 */
[----:B--2---:R1:W-:Y:S04]  /*12c0*/  STG.E desc[UR6][R2.64+-0x8], R11 ;  /* 0xfffff80b02007986 */ /* 0x0043e8000c101906 */
[----:B------:R-:W2:Y:S04]  /*12d0*/  LDG.E R15, desc[UR6][R6.64+-0x4] ;  /* 0xfffffc06060f7981 */ /* 0x000ea8000c1e1900 */
[----:B--2---:R2:W-:Y:S04]  /*12e0*/  STG.E desc[UR6][R2.64+-0x4], R15 ;  /* 0xfffffc0f02007986 */ /* 0x0045e8000c101906 */
[----:B------:R-:W3:Y:S01]  /*12f0*/  LDG.E R17, desc[UR6][R6.64] ;  /* 0x0000000606117981 */ /* 0x000ee2000c1e1900 */
[----:B0-----:R-:W-:-:S03]  /*1300*/  VIADD R9, R12, 0x4 ;  /* 0x000000040c097836 */ /* 0x001fc60000000000 */
[----:B---3--:R0:W-:Y:S04]  /*1310*/  STG.E desc[UR6][R2.64], R17 ;  /* 0x0000001102007986 */ /* 0x0081e8000c101906 */
[----:B------:R-:W3:Y:S01]  /*1320*/  LDG.E R19, desc[UR6][R6.64+0x4] ;  /* 0x0000040606137981 */ /* 0x000ee2000c1e1900 */
[----:B------:R-:W-:-:S03]  /*1330*/  IMAD.WIDE R8, R9, 0x4, R4 ;  /* 0x0000000409087825 */ /* 0x000fc600078e0204 */
[----:B---3--:R-:W-:Y:S04]  /*1340*/  STG.E desc[UR6][R2.64+0x4], R19 ;  /* 0x0000041302007986 */ /* 0x008fe8000c101906 */
[----:B------:R-:W3:Y:S04]  /*1350*/  LDG.E R21, desc[UR6][R8.64+-0x8] ;  /* 0xfffff80608157981 */ /* 0x000ee8000c1e1900 */
[----:B---3--:R-:W-:Y:S04]  /*1360*/  STG.E desc[UR6][R2.64+0x8], R21 ;  /* 0x0000081502007986 */ /* 0x008fe8000c101906 */
[----:B-1----:R-:W3:Y:S04]  /*1370*/  LDG.E R11, desc[UR6][R8.64+-0x4] ;  /* 0xfffffc06080b7981 */ /* 0x002ee8000c1e1900 */
[----:B---3--:R-:W-:Y:S04]  /*1380*/  STG.E desc[UR6][R2.64+0xc], R11 ;  /* 0x00000c0b02007986 */ /* 0x008fe8000c101906 */
[----:B--2---:R-:W2:Y:S01]  /*1390*/  LDG.E R15, desc[UR6][R8.64] ;  /* 0x00000006080f7981 */ /* 0x004ea2000c1e1900 */
[----:B------:R-:W-:-:S03]  /*13a0*/  IADD3 R0, P1, PT, R2, 0x20, RZ ;  /* 0x0000002002007810 */ /* 0x000fc60007f3e0ff */
[----:B--2---:R-:W-:Y:S04]  /*13b0*/  STG.E desc[UR6][R2.64+0x10], R15 ;  /* 0x0000100f02007986 */ /* 0x004fe8000c101906 */
[----:B0-----:R-:W2:Y:S01]  /*13c0*/  LDG.E R17, desc[UR6][R8.64+0x4] ;  /* 0x0000040608117981 */ /* 0x001ea2000c1e1900 */
[----:B------:R-:W-:Y:S01]  /*13d0*/  IMAD.X R7, RZ, RZ, R3, P1 ;  /* 0x000000ffff077224 */ /* 0x000fe200008e0603 */
[----:B------:R-:W-:Y:S02]  /*13e0*/  PLOP3.LUT P0, PT, PT, PT, PT, 0x8, 0x80 ;  /* 0x000000000080781c */ /* 0x000fe40003f0e170 */
[----:B------:R-:W-:Y:S01]  /*13f0*/  IADD3 R12, PT, PT, R12, 0x8, RZ ;  /* 0x000000080c0c7810 */ /* 0x000fe20007ffe0ff */
[----:B--2---:R0:W-:Y:S02]  /*1400*/  STG.E desc[UR6][R2.64+0x14], R17 ;  /* 0x0000141102007986 */ /* 0x0041e4000c101906 */
[----:B0-----:R-:W-:-:S02]  /*1410*/  IMAD.MOV.U32 R2, RZ, RZ, R0 ;  /* 0x000000ffff027224 */ /* 0x001fc400078e0000 */
[----:B------:R-:W-:-:S07]  /*1420*/  IMAD.MOV.U32 R3, RZ, RZ, R7 ;  /* 0x000000ffff037224 */ /* 0x000fce00078e0007 */
.L_x_24:
[----:B------:R-:W-:Y:S05]  /*1430*/  BSYNC.RECONVERGENT B2 ;  /* 0x0000000000027941 */ /* 0x000fea0003800200 */
.L_x_23:
[----:B------:R-:W-:-:S13]  /*1440*/  ISETP.LT.OR P0, PT, R12, R13, P0 ;  /* 0x0000000d0c00720c */ /* 0x000fda0000701670 */
[----:B------:R-:W-:Y:S05]  /*1450*/  @!P0 EXIT ;  /* 0x000000000000894d */ /* 0x000fea0003800000 */
[----:B------:R-:W-:-:S05]  /*1460*/  IMAD.WIDE R4, R12, 0x4, R4 ;  /* 0x000000040c047825 */ /* 0x000fca00078e0204 */
[----:B------:R-:W2:Y:S04]  /*1470*/  LDG.E R7, desc[UR6][R4.64+-0x8] ;  /* 0xfffff80604077981 */ /* 0x000ea8000c1e1900 */
[----:B--2---:R-:W-:Y:S04]  /*1480*/  STG.E desc[UR6][R2.64+-0x8], R7 ;  /* 0xfffff80702007986 */ /* 0x004fe8000c101906 */
[----:B0-----:R-:W2:Y:S04]  /*1490*/  LDG.E R9, desc[UR6][R4.64+-0x4] ;  /* 0xfffffc0604097981 */ /* 0x001ea8000c1e1900 */
[----:B--2---:R-:W-:Y:S04]  /*14a0*/  STG.E desc[UR6][R2.64+-0x4], R9 ;  /* 0xfffffc0902007986 */ /* 0x004fe8000c101906 */
[----:B------:R-:W2:Y:S04]  /*14b0*/  LDG.E R11, desc[UR6][R4.64] ;  /* 0x00000006040b7981 */ /* 0x000ea8000c1e1900 */
[----:B--2---:R-:W-:Y:S04]  /*14c0*/  STG.E desc[UR6][R2.64], R11 ;  /* 0x0000000b02007986 */ /* 0x004fe8000c101906 */
[----:B------:R-:W2:Y:S04]  /*14d0*/  LDG.E R13, desc[UR6][R4.64+0x4] ;  /* 0x00000406040d7981 */ /* 0x000ea8000c1e1900 */
[----:B--2---:R-:W-:Y:S01]  /*14e0*/  STG.E desc[UR6][R2.64+0x4], R13 ;  /* 0x0000040d02007986 */ /* 0x004fe2000c101906 */
[----:B------:R-:W-:Y:S05]  /*14f0*/  EXIT ;  /* 0x000000000000794d */ /* 0x000fea0003800000 */
.L_x_16:
[----:B------:R-:W-:-:S13]  /*1500*/  ISETP.GE.AND P0, PT, R17, R4, PT ;  /* 0x000000041100720c */ /* 0x000fda0003f06270 */
[----:B------:R-:W-:Y:S05]  /*1510*/  @P0 EXIT ;  /* 0x000000000000094d */ /* 0x000fea0003800000 */
[----:B------:R-:W-:Y:S01]  /*1520*/  IMAD.IADD R6, R3, 0x1, R0 ;  /* 0x0000000103067824 */ /* 0x000fe200078e0200 */
[CCC-:B------:R-:W-:Y:S01]  /*1530*/  IADD3 R3, PT, PT, R2.reuse, R5.reuse, R17.reuse ;  /* 0x0000000502037210 */ /* 0x1c0fe20007ffe011 */
[----:B------:R-:W-:Y:S01]  /*1540*/  IMAD.IADD R2, R2, 0x1, R17 ;  /* 0x0000000102027824 */ /* 0x000fe200078e0211 */
[----:B------:R-:W-:Y:S03]  /*1550*/  BSSY.RECONVERGENT B2, `(.L_x_25) ;  /* 0x000001c000027945 */ /* 0x000fe60003800200 */
[----:B------:R-:W-:Y:S01]  /*1560*/  IMAD.IADD R3, R6, 0x1, -R3 ;  /* 0x0000000106037824 */ /* 0x000fe200078e0a03 */
[----:B------:R-:W-:-:S04]  /*1570*/  IADD3 R2, PT, PT, R2, R5, -R6 ;  /* 0x0000000502027210 */ /* 0x000fc80007ffe806 */
[----:B------:R-:W-:Y:S02]  /*1580*/  LOP3.LUT P1, R12, R3, 0x3, RZ, 0xc0, !PT ;  /* 0x00000003030c7812 */ /* 0x000fe4000782c0ff */
[----:B------:R-:W-:-:S11]  /*1590*/  ISETP.GT.U32.AND P0, PT, R2, -0x4, PT ;  /* 0xfffffffc0200780c */ /* 0x000fd60003f04070 */
[----:B------:R-:W-:Y:S05]  /*15a0*/  @!P1 BRA `(.L_x_26) ;  /* 0x0000000000589947 */ /* 0x000fea0003800000 */
[----:B------:R-:W1:Y:S01]  /*15b0*/  LDCU.64 UR4, c[0x0][0x390] ;  /* 0x00007200ff0477ac */ /* 0x000e620008000a00 */
[----:B------:R-:W-:Y:S01]  /*15c0*/  IMAD.WIDE R2, R5, 0x4, RZ ;  /* 0x0000000405027825 */ /* 0x000fe200078e02ff */
[----:B------:R-:W2:Y:S03]  /*15d0*/  LDCU.64 UR8, c[0x0][0x3a0] ;  /* 0x00007400ff0877ac */ /* 0x000ea60008000a00 */
[----:B0-----:R-:W-:-:S04]  /*15e0*/  IMAD.WIDE R8, R0, 0x4, RZ ;  /* 0x0000000400087825 */ /* 0x001fc800078e02ff */
[C-C-:B------:R-:W-:Y:S01]  /*15f0*/  IMAD.WIDE.U32 R6, R15.reuse, 0x4, R2.reuse ;  /* 0x000000040f067825 */ /* 0x140fe200078e0002 */
[----:B------:R-:W-:Y:S02]  /*1600*/  IADD3 R15, PT, PT, R15, R12, RZ ;  /* 0x0000000c0f0f7210 */ /* 0x000fe40007ffe0ff */
[----:B-1----:R-:W-:Y:S01]  /*1610*/  IADD3 R2, P2, P3, -R8, UR4, R2 ;  /* 0x0000000408027c10 */ /* 0x002fe2000fb5e102 */
[----:B------:R-:W-:Y:S01]  /*1620*/  IMAD.MOV R8, RZ, RZ, -R12 ;  /* 0x000000ffff087224 */ /* 0x000fe200078e0a0c */
[----:B--2---:R-:W-:Y:S02]  /*1630*/  IADD3 R10, P1, PT, R6, UR8, RZ ;  /* 0x00000008060a7c10 */ /* 0x004fe4000ff3e0ff */
[----:B------:R-:W-:Y:S02]  /*1640*/  IADD3.X R3, PT, PT, ~R9, UR5, R3, P2, P3 ;  /* 0x0000000509037c10 */ /* 0x000fe400097e6503 */
[----:B------:R-:W-:-:S09]  /*1650*/  IADD3.X R11, PT, PT, R7, UR9, RZ, P1, !PT ;  /* 0x00000009070b7c10 */ /* 0x000fd20008ffe4ff */
.L_x_27:
[----:B-1----:R-:W-:-:S05]  /*1660*/  IMAD.WIDE R6, R17, 0x4, R2 ;  /* 0x0000000411067825 */ /* 0x002fca00078e0202 */
[----:B------:R0:W2:Y:S01]  /*1670*/  LDG.E R9, desc[UR6][R6.64] ;  /* 0x0000000606097981 */ /* 0x0000a2000c1e1900 */
[----:B------:R-:W-:Y:S02]  /*1680*/  VIADD R8, R8, 0x1 ;  /* 0x0000000108087836 */ /* 0x000fe40000000000 */
[----:B------:R-:W-:-:S03]  /*1690*/  VIADD R17, R17, 0x1 ;  /* 0x0000000111117836 */ /* 0x000fc60000000000 */
[----:B------:R-:W-:Y:S01]  /*16a0*/  ISETP.NE.AND P1, PT, R8, RZ, PT ;  /* 0x000000ff0800720c */ /* 0x000fe20003f25270 */
[----:B0-----:R-:W-:Y:S01]  /*16b0*/  IMAD.MOV.U32 R6, RZ, RZ, R10 ;  /* 0x000000ffff067224 */ /* 0x001fe200078e000a */
[----:B------:R-:W-:Y:S01]  /*16c0*/  IADD3 R10, P2, PT, R10, 0x4, RZ ;  /* 0x000000040a0a7810 */ /* 0x000fe20007f5e0ff */
[----:B------:R-:W-:-:S03]  /*16d0*/  IMAD.MOV.U32 R7, RZ, RZ, R11 ;  /* 0x000000ffff077224 */ /* 0x000fc600078e000b */
[----:B------:R-:W-:Y:S02]  /*16e0*/  IADD3.X R11, PT, PT, RZ, R11, RZ, P2, !PT ;  /* 0x0000000bff0b7210 */ /* 0x000fe400017fe4ff */
[----:B--2---:R1:W-:Y:S05]  /*16f0*/  STG.E desc[UR6][R6.64], R9 ;  /* 0x0000000906007986 */ /* 0x0043ea000c101906 */
[----:B------:R-:W-:Y:S05]  /*1700*/  @P1 BRA `(.L_x_27) ;  /* 0xfffffffc00d41947 */ /* 0x000fea000383ffff */
.L_x_26:
[----:B------:R-:W-:Y:S05]  /*1710*/  BSYNC.RECONVERGENT B2 ;  /* 0x0000000000027941 */ /* 0x000fea0003800200 */
.L_x_25:
[----:B------:R-:W-:Y:S05]  /*1720*/  @P0 EXIT ;  /* 0x000000000000094d */ /* 0x000fea0003800000 */
[----:B------:R-:W2:Y:S01]  /*1730*/  LDCU.64 UR4, c[0x0][0x390] ;  /* 0x00007200ff0477ac */ /* 0x000ea20008000a00 */
[----:B-1----:R-:W-:Y:S01]  /*1740*/  IMAD.WIDE R6, R5, 0x4, RZ ;  /* 0x0000000405067825 */ /* 0x002fe200078e02ff */
[----:B------:R-:W-:Y:S01]  /*1750*/  BSSY.RECONVERGENT B2, `(.L_x_28) ;  /* 0x000003f000027945 */ /* 0x000fe20003800200 */
[----:B------:R-:W1:Y:S02]  /*1760*/  LDCU.64 UR8, c[0x0][0x3a0] ;  /* 0x00007400ff0877ac */ /* 0x000e640008000a00 */
[----:B0-----:R-:W-:-:S04]  /*1770*/  IMAD.WIDE R8, R0, 0x4, RZ ;  /* 0x0000000400087825 */ /* 0x001fc800078e02ff */
[----:B------:R-:W-:-:S04]  /*1780*/  IMAD.WIDE.U32 R2, R15, 0x4, R6 ;  /* 0x000000040f027825 */ /* 0x000fc800078e0006 */
[----:B------:R-:W-:Y:S01]  /*1790*/  IMAD.IADD R0, R4, 0x1, -R17 ;  /* 0x0000000104007824 */ /* 0x000fe200078e0a11 */
[----:B--2---:R-:W-:-:S04]  /*17a0*/  IADD3 R6, P1, P2, -R8, UR4, R6 ;  /* 0x0000000408067c10 */ /* 0x004fc8000fa3e106 */
[----:B------:R-:W-:Y:S02]  /*17b0*/  IADD3.X R7, PT, PT, ~R9, UR5, R7, P1, P2 ;  /* 0x0000000509077c10 */ /* 0x000fe40008fe4507 */
[----:B------:R-:W-:Y:S02]  /*17c0*/  ISETP.GT.AND P1, PT, R0, 0xc, PT ;  /* 0x0000000c0000780c */ /* 0x000fe40003f24270 */
[----:B-1----:R-:W-:Y:S02]  /*17d0*/  IADD3 R2, P0, PT, R2, UR8, RZ ;  /* 0x0000000802027c10 */ /* 0x002fe4000ff1e0ff */
[----:B------:R-:W-:Y:S02]  /*17e0*/  IADD3 R6, P2, PT, R6, 0x8, RZ ;  /* 0x0000000806067810 */ /* 0x000fe40007f5e0ff */
[----:B------:R-:W-:-:S03]  /*17f0*/  IADD3 R2, P3, PT, R2, 0x8, RZ ;  /* 0x0000000802027810 */ /* 0x000fc60007f7e0ff */
[----:B------:R-:W-:Y:S01]  /*1800*/  IMAD.X R7, RZ, RZ, R7, P2 ;  /* 0x000000ffff077224 */ /* 0x000fe200010e0607 */
[----:B------:R-:W-:Y:S02]  /*1810*/  IADD3.X R3, PT, PT, RZ, UR9, R3, P3, P0 ;  /* 0x00000009ff037c10 */ /* 0x000fe40009fe0403 */
[----:B------:R-:W-:Y:S01]  /*1820*/  PLOP3.LUT P0, PT, PT, PT, PT, 0x80, 0x8 ;  /* 0x000000000008781c */ /* 0x000fe20003f0f070 */
[----:B------:R-:W-:-:S12]  /*1830*/  @!P1 BRA `(.L_x_29) ;  /* 0x0000000000c09947 */ /* 0x000fd80003800000 */
[----:B------:R-:W-:Y:S01]  /*1840*/  PLOP3.LUT P0, PT, PT, PT, PT, 0x8, 0x80 ;  /* 0x000000000080781c */ /* 0x000fe20003f0e170 */
[----:B------:R-:W-:-:S12]  /*1850*/  VIADD R0, R4, 0xfffffff4 ;  /* 0xfffffff404007836 */ /* 0x000fd80000000000 */
.L_x_30:
[----:B------:R-:W-:-:S05]  /*1860*/  IMAD.WIDE R8, R17, 0x4, R6 ;  /* 0x0000000411087825 */ /* 0x000fca00078e0206 */
        /* <DEDUP_REMOVED lines=25> */
[----:B------:R-:W-:-:S03]  /*1a00*/  IADD3 R11, PT, PT, R17, 0xc, RZ ;  /* 0x0000000c110b7810 */ /* 0x000fc60007ffe0ff */
        /* <DEDUP_REMOVED lines=13> */
[----:B------:R-:W-:-:S05]  /*1ae0*/  IADD3 R8, P2, PT, R2, 0x40, RZ ;  /* 0x0000004002087810 */ /* 0x000fca0007f5e0ff */
[----:B------:R-:W-:Y:S01]  /*1af0*/  IMAD.X R9, RZ, RZ, R3, P2 ;  /* 0x000000ffff097224 */ /* 0x000fe200010e0603 */
[----:B--2---:R0:W-:Y:S02]  /*1b00*/  STG.E desc[UR6][R2.64+0x34], R5 ;  /* 0x0000340502007986 */ /* 0x0041e4000c101906 */
[----:B0-----:R-:W-:Y:S02]  /*1b10*/  IMAD.MOV.U32 R2, RZ, RZ, R8 ;  /* 0x000000ffff027224 */ /* 0x001fe400078e0008 */
[----:B------:R-:W-:Y:S01]  /*1b20*/  IMAD.MOV.U32 R3, RZ, RZ, R9 ;  /* 0x000000ffff037224 */ /* 0x000fe200078e0009 */
[----:B------:R-:W-:Y:S06]  /*1b30*/  @!P1 BRA `(.L_x_30) ;  /* 0xfffffffc00489947 */ /* 0x000fec000383ffff */
.L_x_29:
[----:B------:R-:W-:Y:S05]  /*1b40*/  BSYNC.RECONVERGENT B2 ;  /* 0x0000000000027941 */ /* 0x000fea0003800200 */
.L_x_28:
        /* <DEDUP_REMOVED lines=9> */
[----:B------:R-:W2:Y:S01]  /*1be0*/  LDG.E R15, desc[UR6][R8.64] ;  /* 0x00000006080f7981 */ /* 0x000ea2000c1e1900 */
[----:B------:R-:W-:-:S03]  /*1bf0*/  IADD3 R11, PT, PT, R17, 0x4, RZ ;  /* 0x00000004110b7810 */ /* 0x000fc60007ffe0ff */
[----:B--2---:R2:W-:Y:S04]  /*1c00*/  STG.E desc[UR6][R2.64], R15 ;  /* 0x0000000f02007986 */ /* 0x0045e8000c101906 */
[----:B------:R-:W3:Y:S01]  /*1c10*/  LDG.E R19, desc[UR6][R8.64+0x4] ;  /* 0x0000040608137981 */ /* 0x000ee2000c1e1900 */
[----:B------:R-:W-:-:S03]  /*1c20*/  IMAD.WIDE R10, R11, 0x4, R6 ;  /* 0x000000040b0a7825 */ /* 0x000fc600078e0206 */
[----:B---3--:R-:W-:Y:S04]  /*1c30*/  STG.E desc[UR6][R2.64+0x4], R19 ;  /* 0x0000041302007986 */ /* 0x008fe8000c101906 */
[----:B------:R-:W3:Y:S04]  /*1c40*/  LDG.E R21, desc[UR6][R10.64+-0x8] ;  /* 0xfffff8060a157981 */ /* 0x000ee8000c1e1900 */
[----:B---3--:R-:W-:Y:S04]  /*1c50*/  STG.E desc[UR6][R2.64+0x8], R21 ;  /* 0x0000081502007986 */ /* 0x008fe8000c101906 */
[----:B0-----:R-:W3:Y:S04]  /*1c60*/  LDG.E R5, desc[UR6][R10.64+-0x4] ;  /* 0xfffffc060a057981 */ /* 0x001ee8000c1e1900 */
[----:B---3--:R-:W-:Y:S04]  /*1c70*/  STG.E desc[UR6][R2.64+0xc], R5 ;  /* 0x00000c0502007986 */ /* 0x008fe8000c101906 */
[----:B-1----:R-:W3:Y:S01]  /*1c80*/  LDG.E R13, desc[UR6][R10.64] ;  /* 0x000000060a0d7981 */ /* 0x002ee2000c1e1900 */
[----:B------:R-:W-:-:S03]  /*1c90*/  IADD3 R0, P1, PT, R2, 0x20, RZ ;  /* 0x0000002002007810 */ /* 0x000fc60007f3e0ff */
[----:B---3--:R-:W-:Y:S04]  /*1ca0*/  STG.E desc[UR6][R2.64+0x10], R13 ;  /* 0x0000100d02007986 */ /* 0x008fe8000c101906 */
[----:B--2---:R-:W2:Y:S01]  /*1cb0*/  LDG.E R15, desc[UR6][R10.64+0x4] ;  /* 0x000004060a0f7981 */ /* 0x004ea2000c1e1900 */
[----:B------:R-:W-:Y:S01]  /*1cc0*/  IMAD.X R9, RZ, RZ, R3, P1 ;  /* 0x000000ffff097224 */ /* 0x000fe200008e0603 */
[----:B------:R-:W-:Y:S01]  /*1cd0*/  PLOP3.LUT P0, PT, PT, PT, PT, 0x8, 0x80 ;  /* 0x000000000080781c */ /* 0x000fe20003f0e170 */
[----:B------:R-:W-:Y:S01]  /*1ce0*/  VIADD R17, R17, 0x8 ;  /* 0x0000000811117836 */ /* 0x000fe20000000000 */
[----:B--2---:R0:W-:Y:S02]  /*1cf0*/  STG.E desc[UR6][R2.64+0x14], R15 ;  /* 0x0000140f02007986 */ /* 0x0041e4000c101906 */
[----:B0-----:R-:W-:-:S02]  /*1d00*/  IMAD.MOV.U32 R2, RZ, RZ, R0 ;  /* 0x000000ffff027224 */ /* 0x001fc400078e0000 */
[----:B------:R-:W-:-:S07]  /*1d10*/  IMAD.MOV.U32 R3, RZ, RZ, R9 ;  /* 0x000000ffff037224 */ /* 0x000fce00078e0009 */
.L_x_32:
[----:B------:R-:W-:Y:S05]  /*1d20*/  BSYNC.RECONVERGENT B2 ;  /* 0x0000000000027941 */ /* 0x000fea0003800200 */
.L_x_31:
[----:B------:R-:W-:-:S13]  /*1d30*/  ISETP.LT.OR P0, PT, R17, R4, P0 ;  /* 0x000000041100720c */ /* 0x000fda0000701670 */
[----:B------:R-:W-:Y:S05]  /*1d40*/  @!P0 EXIT ;  /* 0x000000000000894d */ /* 0x000fea0003800000 */
[----:B------:R-:W-:-:S05]  /*1d50*/  IMAD.WIDE R6, R17, 0x4, R6 ;  /* 0x0000000411067825 */ /* 0x000fca00078e0206 */
[----:B------:R-:W2:Y:S04]  /*1d60*/  LDG.E R5, desc[UR6][R6.64+-0x8] ;  /* 0xfffff80606057981 */ /* 0x000ea8000c1e1900 */
[----:B--2---:R-:W-:Y:S04]  /*1d70*/  STG.E desc[UR6][R2.64+-0x8], R5 ;  /* 0xfffff80502007986 */ /* 0x004fe8000c101906 */
[----:B------:R-:W2:Y:S04]  /*1d80*/  LDG.E R9, desc[UR6][R6.64+-0x4] ;  /* 0xfffffc0606097981 */ /* 0x000ea8000c1e1900 */
[----:B--2---:R-:W-:Y:S04]  /*1d90*/  STG.E desc[UR6][R2.64+-0x4], R9 ;  /* 0xfffffc0902007986 */ /* 0x004fe8000c101906 */
[----:B------:R-:W2:Y:S04]  /*1da0*/  LDG.E R11, desc[UR6][R6.64] ;  /* 0x00000006060b7981 */ /* 0x000ea8000c1e1900 */
[----:B--2---:R-:W-:Y:S04]  /*1db0*/  STG.E desc[UR6][R2.64], R11 ;  /* 0x0000000b02007986 */ /* 0x004fe8000c101906 */
[----:B------:R-:W2:Y:S04]  /*1dc0*/  LDG.E R13, desc[UR6][R6.64+0x4] ;  /* 0x00000406060d7981 */ /* 0x000ea8000c1e1900 */
[----:B--2---:R-:W-:Y:S01]  /*1dd0*/  STG.E desc[UR6][R2.64+0x4], R13 ;  /* 0x0000040d02007986 */ /* 0x004fe2000c101906 */
[----:B------:R-:W-:Y:S05]  /*1de0*/  EXIT ;  /* 0x000000000000794d */ /* 0x000fea0003800000 */
        .weak           $__internal_0_$__cuda_sm20_div_rn_f64_full
        .type           $__internal_0_$__cuda_sm20_div_rn_f64_full,@function
        .size           $__internal_0_$__cuda_sm20_div_rn_f64_full,(.L_x_39 - $__internal_0_$__cuda_sm20_div_rn_f64_full)
$__internal_0_$__cuda_sm20_div_rn_f64_full:
[C---:B------:R-:W-:Y:S01]  /*1df0*/  FSETP.GEU.AND P0, PT, |R7|.reuse, 1.469367938527859385e-39, PT ;  /* 0x001000000700780b */ /* 0x040fe20003f0e200 */
[----:B------:R-:W-:Y:S01]  /*1e00*/  IMAD.MOV.U32 R4, RZ, RZ, 0x1ca00000 ;  /* 0x1ca00000ff047424 */ /* 0x000fe200078e00ff */
[C---:B------:R-:W-:Y:S02]  /*1e10*/  LOP3.LUT R2, R7.reuse, 0x800fffff, RZ, 0xc0, !PT ;  /* 0x800fffff07027812 */ /* 0x040fe400078ec0ff */
[----:B------:R-:W-:Y:S02]  /*1e20*/  MOV R10, 0x1 ;  /* 0x00000001000a7802 */ /* 0x000fe40000000f00 */
[----:B------:R-:W-:Y:S01]  /*1e30*/  LOP3.LUT R3, R2, 0x3ff00000, RZ, 0xfc, !PT ;  /* 0x3ff0000002037812 */ /* 0x000fe200078efcff */
[----:B------:R-:W-:Y:S01]  /*1e40*/  IMAD.MOV.U32 R2, RZ, RZ, R6 ;  /* 0x000000ffff027224 */ /* 0x000fe200078e0006 */
[----:B------:R-:W-:Y:S02]  /*1e50*/  LOP3.LUT R15, R7, 0x7ff00000, RZ, 0xc0, !PT ;  /* 0x7ff00000070f7812 */ /* 0x000fe400078ec0ff */
[----:B------:R-:W-:-:S03]  /*1e60*/  LOP3.LUT R14, R9, 0x7ff00000, RZ, 0xc0, !PT ;  /* 0x7ff00000090e7812 */ /* 0x000fc600078ec0ff */
[----:B------:R-:W-:Y:S01]  /*1e70*/  @!P0 DMUL R2, R6, 8.98846567431157953865e+307 ;  /* 0x7fe0000006028828 */ /* 0x000fe20000000000 */
[----:B------:R-:W-:Y:S01]  /*1e80*/  ISETP.GE.U32.AND P1, PT, R14, R15, PT ;  /* 0x0000000f0e00720c */ /* 0x000fe20003f26070 */
[----:B------:R-:W-:-:S04]  /*1e90*/  IMAD.MOV.U32 R21, RZ, RZ, R14 ;  /* 0x000000ffff157224 */ /* 0x000fc800078e000e */
[----:B------:R-:W0:Y:S02]  /*1ea0*/  MUFU.RCP64H R11, R3 ;  /* 0x00000003000b7308 */ /* 0x000e240000001800 */
[----:B0-----:R-:W-:-:S08]  /*1eb0*/  DFMA R12, R10, -R2, 1 ;  /* 0x3ff000000a0c742b */ /* 0x001fd00000000802 */
[----:B------:R-:W-:-:S08]  /*1ec0*/  DFMA R12, R12, R12, R12 ;  /* 0x0000000c0c0c722b */ /* 0x000fd0000000000c */
[----:B------:R-:W-:Y:S01]  /*1ed0*/  DFMA R12, R10, R12, R10 ;  /* 0x0000000c0a0c722b */ /* 0x000fe2000000000a */
[----:B------:R-:W-:Y:S01]  /*1ee0*/  SEL R11, R4, 0x63400000, !P1 ;  /* 0x63400000040b7807 */ /* 0x000fe20004800000 */
[----:B------:R-:W-:Y:S01]  /*1ef0*/  IMAD.MOV.U32 R10, RZ, RZ, R8 ;  /* 0x000000ffff0a7224 */ /* 0x000fe200078e0008 */
[----:B------:R-:W-:Y:S02]  /*1f00*/  FSETP.GEU.AND P1, PT, |R9|, 1.469367938527859385e-39, PT ;  /* 0x001000000900780b */ /* 0x000fe40003f2e200 */
[----:B------:R-:W-:-:S03]  /*1f10*/  LOP3.LUT R11, R11, 0x800fffff, R9, 0xf8, !PT ;  /* 0x800fffff0b0b7812 */ /* 0x000fc600078ef809 */
[----:B------:R-:W-:-:S08]  /*1f20*/  DFMA R16, R12, -R2, 1 ;  /* 0x3ff000000c10742b */ /* 0x000fd00000000802 */
[----:B------:R-:W-:Y:S01]  /*1f30*/  DFMA R12, R12, R16, R12 ;  /* 0x000000100c0c722b */ /* 0x000fe2000000000c */
[----:B------:R-:W-:Y:S10]  /*1f40*/  @P1 BRA `(.L_x_33) ;  /* 0x0000000000201947 */ /* 0x000ff40003800000 */
[----:B------:R-:W-:Y:S01]  /*1f50*/  LOP3.LUT R17, R7, 0x7ff00000, RZ, 0xc0, !PT ;  /* 0x7ff0000007117812 */ /* 0x000fe200078ec0ff */
[----:B------:R-:W-:-:S03]  /*1f60*/  IMAD.MOV.U32 R16, RZ, RZ, RZ ;  /* 0x000000ffff107224 */ /* 0x000fc600078e00ff */
[----:B------:R-:W-:-:S04]  /*1f70*/  ISETP.GE.U32.AND P1, PT, R14, R17, PT ;  /* 0x000000110e00720c */ /* 0x000fc80003f26070 */
[----:B------:R-:W-:-:S04]  /*1f80*/  SEL R17, R4, 0x63400000, !P1 ;  /* 0x6340000004117807 */ /* 0x000fc80004800000 */
[----:B------:R-:W-:-:S04]  /*1f90*/  LOP3.LUT R17, R17, 0x80000000, R9, 0xf8, !PT ;  /* 0x8000000011117812 */ /* 0x000fc800078ef809 */
[----:B------:R-:W-:-:S06]  /*1fa0*/  LOP3.LUT R17, R17, 0x100000, RZ, 0xfc, !PT ;  /* 0x0010000011117812 */ /* 0x000fcc00078efcff */
[----:B------:R-:W-:-:S10]  /*1fb0*/  DFMA R10, R10, 2, -R16 ;  /* 0x400000000a0a782b */ /* 0x000fd40000000810 */
[----:B------:R-:W-:-:S07]  /*1fc0*/  LOP3.LUT R21, R11, 0x7ff00000, RZ, 0xc0, !PT ;  /* 0x7ff000000b157812 */ /* 0x000fce00078ec0ff */
.L_x_33:
[----:B------:R-:W-:Y:S01]  /*1fd0*/  IMAD.MOV.U32 R20, RZ, RZ, R15 ;  /* 0x000000ffff147224 */ /* 0x000fe200078e000f */
[----:B------:R-:W-:Y:S01]  /*1fe0*/  @!P0 LOP3.LUT R20, R3, 0x7ff00000, RZ, 0xc0, !PT ;  /* 0x7ff0000003148812 */ /* 0x000fe200078ec0ff */
[----:B------:R-:W-:Y:S01]  /*1ff0*/  DMUL R16, R12, R10 ;  /* 0x0000000a0c107228 */ /* 0x000fe20000000000 */
[----:B------:R-:W-:-:S03]  /*2000*/  IADD3 R15, PT, PT, R21, -0x1, RZ ;  /* 0xffffffff150f7810 */ /* 0x000fc60007ffe0ff */
[----:B------:R-:W-:Y:S01]  /*2010*/  VIADD R22, R20, 0xffffffff ;  /* 0xffffffff14167836 */ /* 0x000fe20000000000 */
[----:B------:R-:W-:-:S03]  /*2020*/  ISETP.GT.U32.AND P0, PT, R15, 0x7feffffe, PT ;  /* 0x7feffffe0f00780c */ /* 0x000fc60003f04070 */
[----:B------:R-:W-:Y:S01]  /*2030*/  DFMA R18, R16, -R2, R10 ;  /* 0x800000021012722b */ /* 0x000fe2000000000a */
[----:B------:R-:W-:-:S07]  /*2040*/  ISETP.GT.U32.OR P0, PT, R22, 0x7feffffe, P0 ;  /* 0x7feffffe1600780c */ /* 0x000fce0000704470 */
[----:B------:R-:W-:-:S06]  /*2050*/  DFMA R12, R12, R18, R16 ;  /* 0x000000120c0c722b */ /* 0x000fcc0000000010 */
[----:B------:R-:W-:Y:S05]  /*2060*/  @P0 BRA `(.L_x_34) ;  /* 0x00000000006c0947 */ /* 0x000fea0003800000 */
[----:B------:R-:W-:-:S04]  /*2070*/  LOP3.LUT R9, R7, 0x7ff00000, RZ, 0xc0, !PT ;  /* 0x7ff0000007097812 */ /* 0x000fc800078ec0ff */
[CC--:B------:R-:W-:Y:S02]  /*2080*/  VIADDMNMX R8, R14.reuse, -R9.reuse, 0xb9600000, !PT ;  /* 0xb96000000e087446 */ /* 0x0c0fe40007800909 */
[----:B------:R-:W-:Y:S02]  /*2090*/  ISETP.GE.U32.AND P0, PT, R14, R9, PT ;  /* 0x000000090e00720c */ /* 0x000fe40003f06070 */
[----:B------:R-:W-:Y:S02]  /*20a0*/  VIMNMX R8, PT, PT, R8, 0x46a00000, PT ;  /* 0x46a0000008087848 */ /* 0x000fe40003fe0100 */
[----:B------:R-:W-:-:S05]  /*20b0*/  SEL R9, R4, 0x63400000, !P0 ;  /* 0x6340000004097807 */ /* 0x000fca0004000000 */
[----:B------:R-:W-:Y:S02]  /*20c0*/  IMAD.IADD R4, R8, 0x1, -R9 ;  /* 0x0000000108047824 */ /* 0x000fe400078e0a09 */
[----:B------:R-:W-:Y:S02]  /*20d0*/  IMAD.MOV.U32 R8, RZ, RZ, RZ ;  /* 0x000000ffff087224 */ /* 0x000fe400078e00ff */
[----:B------:R-:W-:-:S06]  /*20e0*/  VIADD R9, R4, 0x7fe00000 ;  /* 0x7fe0000004097836 */ /* 0x000fcc0000000000 */
[----:B------:R-:W-:-:S10]  /*20f0*/  DMUL R14, R12, R8 ;  /* 0x000000080c0e7228 */ /* 0x000fd40000000000 */
[----:B------:R-:W-:-:S13]  /*2100*/  FSETP.GTU.AND P0, PT, |R15|, 1.469367938527859385e-39, PT ;  /* 0x001000000f00780b */ /* 0x000fda0003f0c200 */
[----:B------:R-:W-:Y:S05]  /*2110*/  @P0 BRA `(.L_x_35) ;  /* 0x0000000000940947 */ /* 0x000fea0003800000 */
[----:B------:R-:W-:Y:S01]  /*2120*/  DFMA R2, R12, -R2, R10 ;  /* 0x800000020c02722b */ /* 0x000fe2000000000a */
[----:B------:R-:W-:-:S09]  /*2130*/  IMAD.MOV.U32 R8, RZ, RZ, RZ ;  /* 0x000000ffff087224 */ /* 0x000fd200078e00ff */
[C---:B------:R-:W-:Y:S02]  /*2140*/  FSETP.NEU.AND P0, PT, R3.reuse, RZ, PT ;  /* 0x000000ff0300720b */ /* 0x040fe40003f0d000 */
[----:B------:R-:W-:-:S04]  /*2150*/  LOP3.LUT R7, R3, 0x80000000, R7, 0x48, !PT ;  /* 0x8000000003077812 */ /* 0x000fc800078e4807 */
[----:B------:R-:W-:-:S07]  /*2160*/  LOP3.LUT R9, R7, R9, RZ, 0xfc, !PT ;  /* 0x0000000907097212 */ /* 0x000fce00078efcff */
[----:B------:R-:W-:Y:S05]  /*2170*/  @!P0 BRA `(.L_x_35) ;  /* 0x00000000007c8947 */ /* 0x000fea0003800000 */
[----:B------:R-:W-:Y:S01]  /*2180*/  IADD3 R3, PT, PT, -R4, RZ, RZ ;  /* 0x000000ff04037210 */ /* 0x000fe20007ffe1ff */
[----:B------:R-:W-:Y:S01]  /*2190*/  IMAD.MOV.U32 R2, RZ, RZ, RZ ;  /* 0x000000ffff027224 */ /* 0x000fe200078e00ff */
[----:B------:R-:W-:-:S05]  /*21a0*/  DMUL.RP R8, R12, R8 ;  /* 0x000000080c087228 */ /* 0x000fca0000008000 */
[----:B------:R-:W-:-:S05]  /*21b0*/  DFMA R2, R14, -R2, R12 ;  /* 0x800000020e02722b */ /* 0x000fca000000000c */
[----:B------:R-:W-:Y:S02]  /*21c0*/  LOP3.LUT R7, R9, R7, RZ, 0x3c, !PT ;  /* 0x0000000709077212 */ /* 0x000fe400078e3cff */
[----:B------:R-:W-:-:S04]  /*21d0*/  IADD3 R2, PT, PT, -R4, -0x43300000, RZ ;  /* 0xbcd0000004027810 */ /* 0x000fc80007ffe1ff */
[----:B------:R-:W-:-:S04]  /*21e0*/  FSETP.NEU.AND P0, PT, |R3|, R2, PT ;  /* 0x000000020300720b */ /* 0x000fc80003f0d200 */
[----:B------:R-:W-:Y:S02]  /*21f0*/  FSEL R14, R8, R14, !P0 ;  /* 0x0000000e080e7208 */ /* 0x000fe40004000000 */
[----:B------:R-:W-:Y:S01]  /*2200*/  FSEL R15, R7, R15, !P0 ;  /* 0x0000000f070f7208 */ /* 0x000fe20004000000 */
[----:B------:R-:W-:Y:S06]  /*2210*/  BRA `(.L_x_35) ;  /* 0x0000000000547947 */ /* 0x000fec0003800000 */
.L_x_34:
[----:B------:R-:W-:-:S14]  /*2220*/  DSETP.NAN.AND P0, PT, R8, R8, PT ;  /* 0x000000080800722a */ /* 0x000fdc0003f08000 */
[----:B------:R-:W-:Y:S05]  /*2230*/  @P0 BRA `(.L_x_36) ;  /* 0x0000000000440947 */ /* 0x000fea0003800000 */
[----:B------:R-:W-:-:S14]  /*2240*/  DSETP.NAN.AND P0, PT, R6, R6, PT ;  /* 0x000000060600722a */ /* 0x000fdc0003f08000 */
[----:B------:R-:W-:Y:S05]  /*2250*/  @P0 BRA `(.L_x_37) ;  /* 0x0000000000300947 */ /* 0x000fea0003800000 */
[----:B------:R-:W-:Y:S01]  /*2260*/  ISETP.NE.AND P0, PT, R21, R20, PT ;  /* 0x000000141500720c */ /* 0x000fe20003f05270 */
[----:B------:R-:W-:Y:S02]  /*2270*/  IMAD.MOV.U32 R14, RZ, RZ, 0x0 ;  /* 0x00000000ff0e7424 */ /* 0x000fe400078e00ff */
[----:B------:R-:W-:-:S10]  /*2280*/  IMAD.MOV.U32 R15, RZ, RZ, -0x80000 ;  /* 0xfff80000ff0f7424 */ /* 0x000fd400078e00ff */
[----:B------:R-:W-:Y:S05]  /*2290*/  @!P0 BRA `(.L_x_35) ;  /* 0x0000000000348947 */ /* 0x000fea0003800000 */
[----:B------:R-:W-:Y:S02]  /*22a0*/  ISETP.NE.AND P0, PT, R21, 0x7ff00000, PT ;  /* 0x7ff000001500780c */ /* 0x000fe40003f05270 */
[----:B------:R-:W-:Y:S02]  /*22b0*/  LOP3.LUT R15, R9, 0x80000000, R7, 0x48, !PT ;  /* 0x80000000090f7812 */ /* 0x000fe400078e4807 */
[----:B------:R-:W-:-:S13]  /*22c0*/  ISETP.EQ.OR P0, PT, R20, RZ, !P0 ;  /* 0x000000ff1400720c */ /* 0x000fda0004702670 */
[----:B------:R-:W-:Y:S01]  /*22d0*/  @P0 LOP3.LUT R2, R15, 0x7ff00000, RZ, 0xfc, !PT ;  /* 0x7ff000000f020812 */ /* 0x000fe200078efcff */
[----:B------:R-:W-:Y:S02]  /*22e0*/  @!P0 IMAD.MOV.U32 R14, RZ, RZ, RZ ;  /* 0x000000ffff0e8224 */ /* 0x000fe400078e00ff */
[----:B------:R-:W-:Y:S01]  /*22f0*/  @P0 IMAD.MOV.U32 R14, RZ, RZ, RZ ;  /* 0x000000ffff0e0224 */ /* 0x000fe200078e00ff */
[----:B------:R-:W-:Y:S01]  /*2300*/  @P0 MOV R15, R2 ;  /* 0x00000002000f0202 */ /* 0x000fe20000000f00 */
[----:B------:R-:W-:Y:S06]  /*2310*/  BRA `(.L_x_35) ;  /* 0x0000000000147947 */ /* 0x000fec0003800000 */
.L_x_37:
[----:B------:R-:W-:Y:S01]  /*2320*/  LOP3.LUT R15, R7, 0x80000, RZ, 0xfc, !PT ;  /* 0x00080000070f7812 */ /* 0x000fe200078efcff */
[----:B------:R-:W-:Y:S01]  /*2330*/  IMAD.MOV.U32 R14, RZ, RZ, R6 ;  /* 0x000000ffff0e7224 */ /* 0x000fe200078e0006 */
[----:B------:R-:W-:Y:S06]  /*2340*/  BRA `(.L_x_35) ;  /* 0x0000000000087947 */ /* 0x000fec0003800000 */
.L_x_36:
[----:B------:R-:W-:Y:S01]  /*2350*/  LOP3.LUT R15, R9, 0x80000, RZ, 0xfc, !PT ;  /* 0x00080000090f7812 */ /* 0x000fe200078efcff */
[----:B------:R-:W-:-:S07]  /*2360*/  IMAD.MOV.U32 R14, RZ, RZ, R8 ;  /* 0x000000ffff0e7224 */ /* 0x000fce00078e0008 */
.L_x_35:
[----:B------:R-:W-:Y:S02]  /*2370*/  IMAD.MOV.U32 R2, RZ, RZ, R0 ;  /* 0x000000ffff027224 */ /* 0x000fe400078e0000 */
[----:B------:R-:W-:-:S04]  /*2380*/  IMAD.MOV.U32 R3, RZ, RZ, 0x0 ;  /* 0x00000000ff037424 */ /* 0x000fc800078e00ff */
[----:B------:R-:W-:Y:S05]  /*2390*/  RET.REL.NODEC R2 `(_Z12merge_kernelPiiS_iS_) ;  /* 0xffffffdc02187950 */ /* 0x000fea0003c3ffff */
.L_x_38:
[----:B------:R-:W-:-:S00]  /*23a0*/  BRA `(.L_x_38) ;  /* 0xfffffffc00fc7947 */ /* 0x000fc0000383ffff */
[----:B------:R-:W-:-:S00]  /*23b0*/  NOP ;  /* 0x0000000000007918 */ /* 0x000fc00000000000 */
        /* <DEDUP_REMOVED lines=12> */
.L_x_39:


//--------------------- .nv.shared.reserved.0     --------------------------
	.section	.nv.shared.reserved.0,"aw",@nobits
	.weak		__nv_reservedSMEM_offset_0_alias
	.size		__nv_reservedSMEM_offset_0_alias, 0, 64
	.other		__nv_reservedSMEM_offset_0_alias,@"STO_CUDA_RESERVED_SHARED STV_DEFAULT"
__nv_reservedSMEM_offset_0_alias:
	.zero		0
	.zero		64


//--------------------- .nv.constant0._Z12merge_kernelPiiS_iS_ --------------------------
	.section	.nv.constant0._Z12merge_kernelPiiS_iS_,"a",@progbits
	.sectionflags	@""
	.align	4
.nv.constant0._Z12merge_kernelPiiS_iS_:
	.zero		936


//--------------------- SYMBOLS --------------------------

	.type		.nv.reservedSmem.offset0,@object
	.size		.nv.reservedSmem.offset0,0x4
